//
// Generated by NVIDIA NVVM Compiler
//
// Compiler Build ID: CL-36424714
// Cuda compilation tools, release 13.0, V13.0.88
// Based on NVVM 20.0.0
//

.version 9.0
.target sm_100
.address_size 64

	// .globl	_Z15RandomGeneratorIfhEvmmfPKT_PT0_PS0_bm
.global .align 4 .b8 precalc_xorwow_matrix[102400];
.global .align 4 .b8 precalc_xorwow_offset_matrix[102400];
.global .align 4 .b8 mrg32k3aM1[2304];
.global .align 4 .b8 mrg32k3aM2[2304];
.global .align 4 .b8 mrg32k3aM1SubSeq[2016];
.global .align 4 .b8 mrg32k3aM2SubSeq[2016];
.global .align 4 .b8 mrg32k3aM1Seq[2304];
.global .align 4 .b8 mrg32k3aM2Seq[2304];
.const .align 8 .b8 __cr_lgamma_table[72];

.visible .entry _Z15RandomGeneratorIfhEvmmfPKT_PT0_PS0_bm(
	.param .u64 _Z15RandomGeneratorIfhEvmmfPKT_PT0_PS0_bm_param_0,
	.param .u64 _Z15RandomGeneratorIfhEvmmfPKT_PT0_PS0_bm_param_1,
	.param .f32 _Z15RandomGeneratorIfhEvmmfPKT_PT0_PS0_bm_param_2,
	.param .u64 .ptr .align 1 _Z15RandomGeneratorIfhEvmmfPKT_PT0_PS0_bm_param_3,
	.param .u64 .ptr .align 1 _Z15RandomGeneratorIfhEvmmfPKT_PT0_PS0_bm_param_4,
	.param .u64 .ptr .align 1 _Z15RandomGeneratorIfhEvmmfPKT_PT0_PS0_bm_param_5,
	.param .u8 _Z15RandomGeneratorIfhEvmmfPKT_PT0_PS0_bm_param_6,
	.param .u64 _Z15RandomGeneratorIfhEvmmfPKT_PT0_PS0_bm_param_7
)
{
	.reg .pred 	%p<19>;
	.reg .b16 	%rs<5>;
	.reg .b32 	%r<392>;
	.reg .b32 	%f<16>;
	.reg .b64 	%rd<30>;

	ld.param.u64 	%rd9, [_Z15RandomGeneratorIfhEvmmfPKT_PT0_PS0_bm_param_0];
	ld.param.u64 	%rd11, [_Z15RandomGeneratorIfhEvmmfPKT_PT0_PS0_bm_param_1];
	ld.param.u64 	%rd12, [_Z15RandomGeneratorIfhEvmmfPKT_PT0_PS0_bm_param_3];
	ld.param.u64 	%rd13, [_Z15RandomGeneratorIfhEvmmfPKT_PT0_PS0_bm_param_4];
	ld.param.u64 	%rd14, [_Z15RandomGeneratorIfhEvmmfPKT_PT0_PS0_bm_param_5];
	ld.param.u64 	%rd10, [_Z15RandomGeneratorIfhEvmmfPKT_PT0_PS0_bm_param_7];
	cvta.to.global.u64 	%rd1, %rd14;
	cvta.to.global.u64 	%rd2, %rd13;
	cvta.to.global.u64 	%rd3, %rd12;
	mov.u32 	%r1, %ntid.x;
	mov.u32 	%r100, %ctaid.x;
	mov.u32 	%r101, %tid.x;
	mad.lo.s32 	%r346, %r1, %r100, %r101;
	cvt.u32.u64 	%r3, %rd11;
	{ .reg .b32 tmp; mov.b64 {tmp, %r4}, %rd11; }
	shr.s32 	%r365, %r346, 31;
	shr.u64 	%rd15, %rd10, 2;
	cvt.u32.u64 	%r368, %rd15;
	shr.u64 	%rd16, %rd10, 34;
	cvt.u32.u64 	%r367, %rd16;
	mov.b32 	%r102, -766435501;
	mul.hi.u32 	%r103, %r102, %r368;
	mul.lo.s32 	%r104, %r368, -766435501;
	mov.b32 	%r105, -845247145;
	mul.hi.u32 	%r106, %r105, %r346;
	mul.lo.s32 	%r107, %r346, -845247145;
	xor.b32  	%r108, %r106, %r3;
	xor.b32  	%r109, %r108, %r367;
	xor.b32  	%r110, %r103, %r4;
	xor.b32  	%r111, %r110, %r365;
	add.s32 	%r8, %r3, -1640531527;
	add.s32 	%r9, %r4, -1150833019;
	mul.hi.u32 	%r112, %r102, %r109;
	mul.lo.s32 	%r113, %r109, -766435501;
	mul.hi.u32 	%r114, %r105, %r111;
	mul.lo.s32 	%r115, %r111, -845247145;
	xor.b32  	%r116, %r107, %r114;
	xor.b32  	%r117, %r116, %r8;
	xor.b32  	%r118, %r104, %r112;
	xor.b32  	%r119, %r118, %r9;
	add.s32 	%r10, %r3, 1013904242;
	add.s32 	%r11, %r4, 1993301258;
	mul.hi.u32 	%r120, %r102, %r117;
	mul.lo.s32 	%r121, %r117, -766435501;
	mul.hi.u32 	%r122, %r105, %r119;
	mul.lo.s32 	%r123, %r119, -845247145;
	xor.b32  	%r124, %r115, %r122;
	xor.b32  	%r125, %r124, %r10;
	xor.b32  	%r126, %r113, %r120;
	xor.b32  	%r127, %r126, %r11;
	add.s32 	%r12, %r3, -626627285;
	add.s32 	%r13, %r4, 842468239;
	mul.hi.u32 	%r128, %r102, %r125;
	mul.lo.s32 	%r129, %r125, -766435501;
	mul.hi.u32 	%r130, %r105, %r127;
	mul.lo.s32 	%r131, %r127, -845247145;
	xor.b32  	%r132, %r123, %r130;
	xor.b32  	%r133, %r132, %r12;
	xor.b32  	%r134, %r121, %r128;
	xor.b32  	%r135, %r134, %r13;
	add.s32 	%r14, %r3, 2027808484;
	add.s32 	%r15, %r4, -308364780;
	mul.hi.u32 	%r136, %r102, %r133;
	mul.lo.s32 	%r137, %r133, -766435501;
	mul.hi.u32 	%r138, %r105, %r135;
	mul.lo.s32 	%r139, %r135, -845247145;
	xor.b32  	%r140, %r131, %r138;
	xor.b32  	%r141, %r140, %r14;
	xor.b32  	%r142, %r129, %r136;
	xor.b32  	%r143, %r142, %r15;
	add.s32 	%r16, %r3, 387276957;
	add.s32 	%r17, %r4, -1459197799;
	mul.hi.u32 	%r144, %r102, %r141;
	mul.lo.s32 	%r145, %r141, -766435501;
	mul.hi.u32 	%r146, %r105, %r143;
	mul.lo.s32 	%r147, %r143, -845247145;
	xor.b32  	%r148, %r139, %r146;
	xor.b32  	%r149, %r148, %r16;
	xor.b32  	%r150, %r137, %r144;
	xor.b32  	%r151, %r150, %r17;
	add.s32 	%r18, %r3, -1253254570;
	add.s32 	%r19, %r4, 1684936478;
	mul.hi.u32 	%r152, %r102, %r149;
	mul.lo.s32 	%r153, %r149, -766435501;
	mul.hi.u32 	%r154, %r105, %r151;
	mul.lo.s32 	%r155, %r151, -845247145;
	xor.b32  	%r156, %r147, %r154;
	xor.b32  	%r157, %r156, %r18;
	xor.b32  	%r158, %r145, %r152;
	xor.b32  	%r159, %r158, %r19;
	add.s32 	%r20, %r3, 1401181199;
	add.s32 	%r21, %r4, 534103459;
	mul.hi.u32 	%r160, %r102, %r157;
	mul.lo.s32 	%r161, %r157, -766435501;
	mul.hi.u32 	%r162, %r105, %r159;
	mul.lo.s32 	%r163, %r159, -845247145;
	xor.b32  	%r164, %r155, %r162;
	xor.b32  	%r165, %r164, %r20;
	xor.b32  	%r166, %r153, %r160;
	xor.b32  	%r167, %r166, %r21;
	add.s32 	%r22, %r3, -239350328;
	add.s32 	%r23, %r4, -616729560;
	mul.hi.u32 	%r168, %r102, %r165;
	mul.lo.s32 	%r169, %r165, -766435501;
	mul.hi.u32 	%r170, %r105, %r167;
	mul.lo.s32 	%r171, %r167, -845247145;
	xor.b32  	%r172, %r163, %r170;
	xor.b32  	%r24, %r172, %r22;
	xor.b32  	%r173, %r161, %r168;
	xor.b32  	%r25, %r173, %r23;
	add.s32 	%r26, %r3, -1879881855;
	add.s32 	%r27, %r4, -1767562579;
	mul.hi.u32 	%r174, %r102, %r24;
	mul.hi.u32 	%r175, %r105, %r25;
	xor.b32  	%r176, %r171, %r175;
	xor.b32  	%r364, %r176, %r26;
	xor.b32  	%r177, %r169, %r174;
	xor.b32  	%r362, %r177, %r27;
	cvt.s64.s32 	%rd28, %r346;
	setp.le.u64 	%p1, %rd9, %rd28;
	@%p1 bra 	$L__BB0_24;
	ld.param.u64 	%rd27, [_Z15RandomGeneratorIfhEvmmfPKT_PT0_PS0_bm_param_7];
	ld.param.s8 	%rs4, [_Z15RandomGeneratorIfhEvmmfPKT_PT0_PS0_bm_param_6];
	mul.lo.s32 	%r363, %r25, -845247145;
	mul.lo.s32 	%r361, %r24, -766435501;
	cvt.u32.u64 	%r178, %rd27;
	and.b32  	%r360, %r178, 3;
	setp.eq.s16 	%p2, %rs4, 0;
	mov.u32 	%r179, %nctaid.x;
	mul.lo.s32 	%r33, %r1, %r179;
	@%p2 bra 	$L__BB0_7;
	ld.param.f32 	%f13, [_Z15RandomGeneratorIfhEvmmfPKT_PT0_PS0_bm_param_2];
	mov.f32 	%f5, 0f3F800000;
	sub.f32 	%f1, %f5, %f13;
	mov.u32 	%r389, %r346;
$L__BB0_3:
	mov.u32 	%r76, %r360;
	shl.b64 	%rd17, %rd28, 2;
	add.s64 	%rd18, %rd3, %rd17;
	ld.global.f32 	%f3, [%rd18];
	mov.b32 	%r360, 2;
	setp.eq.s32 	%p3, %r76, 1;
	mov.u32 	%r382, %r363;
	@%p3 bra 	$L__BB0_23;
	setp.eq.s32 	%p4, %r76, 3;
	@%p4 bra 	$L__BB0_19;
	setp.ne.s32 	%p5, %r76, 2;
	@%p5 bra 	$L__BB0_18;
	mov.b32 	%r360, 3;
	mov.u32 	%r382, %r362;
	bra.uni 	$L__BB0_23;
$L__BB0_7:
	mov.u32 	%r366, %r346;
$L__BB0_8:
	mov.u32 	%r43, %r360;
	shl.b64 	%rd22, %rd28, 2;
	add.s64 	%rd23, %rd3, %rd22;
	ld.global.f32 	%f2, [%rd23];
	mov.b32 	%r360, 2;
	setp.eq.s32 	%p11, %r43, 1;
	mov.u32 	%r359, %r363;
	@%p11 bra 	$L__BB0_17;
	setp.eq.s32 	%p12, %r43, 3;
	@%p12 bra 	$L__BB0_13;
	setp.ne.s32 	%p13, %r43, 2;
	@%p13 bra 	$L__BB0_12;
	mov.b32 	%r360, 3;
	mov.u32 	%r359, %r362;
	bra.uni 	$L__BB0_17;
$L__BB0_12:
	add.s32 	%r360, %r43, 1;
	mov.u32 	%r359, %r364;
	bra.uni 	$L__BB0_17;
$L__BB0_13:
	add.s32 	%r368, %r368, 1;
	setp.ne.s32 	%p14, %r368, 0;
	@%p14 bra 	$L__BB0_16;
	add.s32 	%r367, %r367, 1;
	setp.ne.s32 	%p15, %r367, 0;
	@%p15 bra 	$L__BB0_16;
	add.s32 	%r366, %r366, 1;
	setp.eq.s32 	%p16, %r366, 0;
	selp.u32 	%r265, 1, 0, %p16;
	add.s32 	%r365, %r365, %r265;
	mov.b32 	%r367, 0;
$L__BB0_16:
	mov.b32 	%r267, -766435501;
	mul.hi.u32 	%r268, %r267, %r368;
	mul.lo.s32 	%r269, %r368, -766435501;
	mov.b32 	%r270, -845247145;
	mul.hi.u32 	%r271, %r270, %r366;
	mul.lo.s32 	%r272, %r366, -845247145;
	xor.b32  	%r273, %r271, %r3;
	xor.b32  	%r274, %r273, %r367;
	xor.b32  	%r275, %r268, %r4;
	xor.b32  	%r276, %r275, %r365;
	mul.hi.u32 	%r277, %r267, %r274;
	mul.lo.s32 	%r278, %r274, -766435501;
	mul.hi.u32 	%r279, %r270, %r276;
	mul.lo.s32 	%r280, %r276, -845247145;
	xor.b32  	%r281, %r272, %r279;
	xor.b32  	%r282, %r281, %r8;
	xor.b32  	%r283, %r269, %r277;
	xor.b32  	%r284, %r283, %r9;
	mul.hi.u32 	%r285, %r267, %r282;
	mul.lo.s32 	%r286, %r282, -766435501;
	mul.hi.u32 	%r287, %r270, %r284;
	mul.lo.s32 	%r288, %r284, -845247145;
	xor.b32  	%r289, %r280, %r287;
	xor.b32  	%r290, %r289, %r10;
	xor.b32  	%r291, %r278, %r285;
	xor.b32  	%r292, %r291, %r11;
	mul.hi.u32 	%r293, %r267, %r290;
	mul.lo.s32 	%r294, %r290, -766435501;
	mul.hi.u32 	%r295, %r270, %r292;
	mul.lo.s32 	%r296, %r292, -845247145;
	xor.b32  	%r297, %r288, %r295;
	xor.b32  	%r298, %r297, %r12;
	xor.b32  	%r299, %r286, %r293;
	xor.b32  	%r300, %r299, %r13;
	mul.hi.u32 	%r301, %r267, %r298;
	mul.lo.s32 	%r302, %r298, -766435501;
	mul.hi.u32 	%r303, %r270, %r300;
	mul.lo.s32 	%r304, %r300, -845247145;
	xor.b32  	%r305, %r296, %r303;
	xor.b32  	%r306, %r305, %r14;
	xor.b32  	%r307, %r294, %r301;
	xor.b32  	%r308, %r307, %r15;
	mul.hi.u32 	%r309, %r267, %r306;
	mul.lo.s32 	%r310, %r306, -766435501;
	mul.hi.u32 	%r311, %r270, %r308;
	mul.lo.s32 	%r312, %r308, -845247145;
	xor.b32  	%r313, %r304, %r311;
	xor.b32  	%r314, %r313, %r16;
	xor.b32  	%r315, %r302, %r309;
	xor.b32  	%r316, %r315, %r17;
	mul.hi.u32 	%r317, %r267, %r314;
	mul.lo.s32 	%r318, %r314, -766435501;
	mul.hi.u32 	%r319, %r270, %r316;
	mul.lo.s32 	%r320, %r316, -845247145;
	xor.b32  	%r321, %r312, %r319;
	xor.b32  	%r322, %r321, %r18;
	xor.b32  	%r323, %r310, %r317;
	xor.b32  	%r324, %r323, %r19;
	mul.hi.u32 	%r325, %r267, %r322;
	mul.lo.s32 	%r326, %r322, -766435501;
	mul.hi.u32 	%r327, %r270, %r324;
	mul.lo.s32 	%r328, %r324, -845247145;
	xor.b32  	%r329, %r320, %r327;
	xor.b32  	%r330, %r329, %r20;
	xor.b32  	%r331, %r318, %r325;
	xor.b32  	%r332, %r331, %r21;
	mul.hi.u32 	%r333, %r267, %r330;
	mul.lo.s32 	%r334, %r330, -766435501;
	mul.hi.u32 	%r335, %r270, %r332;
	mul.lo.s32 	%r336, %r332, -845247145;
	xor.b32  	%r337, %r328, %r335;
	xor.b32  	%r338, %r337, %r22;
	xor.b32  	%r339, %r326, %r333;
	xor.b32  	%r340, %r339, %r23;
	mul.hi.u32 	%r341, %r267, %r338;
	mul.lo.s32 	%r52, %r338, -766435501;
	mul.hi.u32 	%r342, %r270, %r340;
	mul.lo.s32 	%r363, %r340, -845247145;
	xor.b32  	%r343, %r336, %r342;
	xor.b32  	%r364, %r343, %r26;
	xor.b32  	%r344, %r334, %r341;
	xor.b32  	%r362, %r344, %r27;
	mov.b32 	%r360, 0;
	mov.u32 	%r359, %r361;
	mov.u32 	%r361, %r52;
$L__BB0_17:
	ld.param.f32 	%f15, [_Z15RandomGeneratorIfhEvmmfPKT_PT0_PS0_bm_param_2];
	cvt.rn.f32.u32 	%f10, %r359;
	fma.rn.f32 	%f11, %f10, 0f2F800000, 0f2F000000;
	setp.geu.f32 	%p17, %f11, %f15;
	selp.u16 	%rs3, 1, 0, %p17;
	selp.f32 	%f12, %f2, 0f00000000, %p17;
	add.s64 	%rd24, %rd2, %rd28;
	st.global.u8 	[%rd24], %rs3;
	shl.b64 	%rd25, %rd28, 2;
	add.s64 	%rd26, %rd1, %rd25;
	st.global.f32 	[%rd26], %f12;
	add.s32 	%r346, %r346, %r33;
	cvt.s64.s32 	%rd28, %r346;
	setp.gt.u64 	%p18, %rd9, %rd28;
	@%p18 bra 	$L__BB0_8;
	bra.uni 	$L__BB0_24;
$L__BB0_18:
	add.s32 	%r360, %r76, 1;
	mov.u32 	%r382, %r364;
	bra.uni 	$L__BB0_23;
$L__BB0_19:
	add.s32 	%r368, %r368, 1;
	setp.ne.s32 	%p6, %r368, 0;
	@%p6 bra 	$L__BB0_22;
	add.s32 	%r367, %r367, 1;
	setp.ne.s32 	%p7, %r367, 0;
	@%p7 bra 	$L__BB0_22;
	add.s32 	%r389, %r389, 1;
	setp.eq.s32 	%p8, %r389, 0;
	selp.u32 	%r182, 1, 0, %p8;
	add.s32 	%r365, %r365, %r182;
	mov.b32 	%r367, 0;
$L__BB0_22:
	mov.b32 	%r184, -766435501;
	mul.hi.u32 	%r185, %r184, %r368;
	mul.lo.s32 	%r186, %r368, -766435501;
	mov.b32 	%r187, -845247145;
	mul.hi.u32 	%r188, %r187, %r389;
	mul.lo.s32 	%r189, %r389, -845247145;
	xor.b32  	%r190, %r188, %r3;
	xor.b32  	%r191, %r190, %r367;
	xor.b32  	%r192, %r185, %r4;
	xor.b32  	%r193, %r192, %r365;
	mul.hi.u32 	%r194, %r184, %r191;
	mul.lo.s32 	%r195, %r191, -766435501;
	mul.hi.u32 	%r196, %r187, %r193;
	mul.lo.s32 	%r197, %r193, -845247145;
	xor.b32  	%r198, %r189, %r196;
	xor.b32  	%r199, %r198, %r8;
	xor.b32  	%r200, %r186, %r194;
	xor.b32  	%r201, %r200, %r9;
	mul.hi.u32 	%r202, %r184, %r199;
	mul.lo.s32 	%r203, %r199, -766435501;
	mul.hi.u32 	%r204, %r187, %r201;
	mul.lo.s32 	%r205, %r201, -845247145;
	xor.b32  	%r206, %r197, %r204;
	xor.b32  	%r207, %r206, %r10;
	xor.b32  	%r208, %r195, %r202;
	xor.b32  	%r209, %r208, %r11;
	mul.hi.u32 	%r210, %r184, %r207;
	mul.lo.s32 	%r211, %r207, -766435501;
	mul.hi.u32 	%r212, %r187, %r209;
	mul.lo.s32 	%r213, %r209, -845247145;
	xor.b32  	%r214, %r205, %r212;
	xor.b32  	%r215, %r214, %r12;
	xor.b32  	%r216, %r203, %r210;
	xor.b32  	%r217, %r216, %r13;
	mul.hi.u32 	%r218, %r184, %r215;
	mul.lo.s32 	%r219, %r215, -766435501;
	mul.hi.u32 	%r220, %r187, %r217;
	mul.lo.s32 	%r221, %r217, -845247145;
	xor.b32  	%r222, %r213, %r220;
	xor.b32  	%r223, %r222, %r14;
	xor.b32  	%r224, %r211, %r218;
	xor.b32  	%r225, %r224, %r15;
	mul.hi.u32 	%r226, %r184, %r223;
	mul.lo.s32 	%r227, %r223, -766435501;
	mul.hi.u32 	%r228, %r187, %r225;
	mul.lo.s32 	%r229, %r225, -845247145;
	xor.b32  	%r230, %r221, %r228;
	xor.b32  	%r231, %r230, %r16;
	xor.b32  	%r232, %r219, %r226;
	xor.b32  	%r233, %r232, %r17;
	mul.hi.u32 	%r234, %r184, %r231;
	mul.lo.s32 	%r235, %r231, -766435501;
	mul.hi.u32 	%r236, %r187, %r233;
	mul.lo.s32 	%r237, %r233, -845247145;
	xor.b32  	%r238, %r229, %r236;
	xor.b32  	%r239, %r238, %r18;
	xor.b32  	%r240, %r227, %r234;
	xor.b32  	%r241, %r240, %r19;
	mul.hi.u32 	%r242, %r184, %r239;
	mul.lo.s32 	%r243, %r239, -766435501;
	mul.hi.u32 	%r244, %r187, %r241;
	mul.lo.s32 	%r245, %r241, -845247145;
	xor.b32  	%r246, %r237, %r244;
	xor.b32  	%r247, %r246, %r20;
	xor.b32  	%r248, %r235, %r242;
	xor.b32  	%r249, %r248, %r21;
	mul.hi.u32 	%r250, %r184, %r247;
	mul.lo.s32 	%r251, %r247, -766435501;
	mul.hi.u32 	%r252, %r187, %r249;
	mul.lo.s32 	%r253, %r249, -845247145;
	xor.b32  	%r254, %r245, %r252;
	xor.b32  	%r255, %r254, %r22;
	xor.b32  	%r256, %r243, %r250;
	xor.b32  	%r257, %r256, %r23;
	mul.hi.u32 	%r258, %r184, %r255;
	mul.lo.s32 	%r85, %r255, -766435501;
	mul.hi.u32 	%r259, %r187, %r257;
	mul.lo.s32 	%r363, %r257, -845247145;
	xor.b32  	%r260, %r253, %r259;
	xor.b32  	%r364, %r260, %r26;
	xor.b32  	%r261, %r251, %r258;
	xor.b32  	%r362, %r261, %r27;
	mov.b32 	%r360, 0;
	mov.u32 	%r382, %r361;
	mov.u32 	%r361, %r85;
$L__BB0_23:
	ld.param.f32 	%f14, [_Z15RandomGeneratorIfhEvmmfPKT_PT0_PS0_bm_param_2];
	cvt.rn.f32.u32 	%f6, %r382;
	fma.rn.f32 	%f7, %f6, 0f2F800000, 0f2F000000;
	setp.geu.f32 	%p9, %f7, %f14;
	div.rn.f32 	%f8, %f3, %f1;
	selp.u16 	%rs2, 1, 0, %p9;
	selp.f32 	%f9, %f8, 0f00000000, %p9;
	add.s64 	%rd19, %rd2, %rd28;
	st.global.u8 	[%rd19], %rs2;
	shl.b64 	%rd20, %rd28, 2;
	add.s64 	%rd21, %rd1, %rd20;
	st.global.f32 	[%rd21], %f9;
	add.s32 	%r346, %r346, %r33;
	cvt.s64.s32 	%rd28, %r346;
	setp.gt.u64 	%p10, %rd9, %rd28;
	@%p10 bra 	$L__BB0_3;
$L__BB0_24:
	ret;

}


// ===== COMPILED SASS (sm_100) =====

	.target	sm_100

	.elftype	@"ET_EXEC"


//--------------------- .note.nv.tkinfo           --------------------------
	.section	.note.nv.tkinfo,"",@"SHT_NOTE"
	.sectionflags	@"SHF_NOTE_NV_TKINFO"
	.tkinfo
        /*0018*/ 	.word	0x00000002
        /*0030*/ 	.string	""
        /*0030*/ 	.string	"ptxas"
        /*0030*/ 	.string	"Cuda compilation tools, release 13.0, V13.0.88"
        /*0030*/ 	.string	"Build cuda_13.0.r13.0/compiler.36424714_0"
        /*0030*/ 	.string	"-arch sm_100 -m 64 "



//--------------------- .note.nv.cuinfo           --------------------------
	.section	.note.nv.cuinfo,"",@"SHT_NOTE"
	.sectionflags	@"SHF_NOTE_NV_CUINFO"
        /*0018*/ 	.short	0x0002
        /*001a*/ 	.short	0x0064
        /*001c*/ 	.short	0x0082
	.zero		2


//--------------------- .nv.info                  --------------------------
	.section	.nv.info,"",@"SHT_CUDA_INFO"
	.align	4


	//----- nvinfo : EIATTR_REGCOUNT
	.align		4
        /*0000*/ 	.byte	0x04, 0x2f
        /*0002*/ 	.short	(.L_10 - .L_9)
	.align		4
.L_9:
        /*0004*/ 	.word	index@(_Z15RandomGeneratorIfhEvmmfPKT_PT0_PS0_bm)
        /*0008*/ 	.word	0x0000001b


	//----- nvinfo : EIATTR_FRAME_SIZE
	.align		4
.L_10:
        /*000c*/ 	.byte	0x04, 0x11
        /*000e*/ 	.short	(.L_12 - .L_11)
	.align		4
.L_11:
        /*0010*/ 	.word	index@($__internal_0_$__cuda_sm3x_div_rn_noftz_f32_slowpath)
        /*0014*/ 	.word	0x00000000


	//----- nvinfo : EIATTR_FRAME_SIZE
	.align		4
.L_12:
        /*0018*/ 	.byte	0x04, 0x11
        /*001a*/ 	.short	(.L_14 - .L_13)
	.align		4
.L_13:
        /*001c*/ 	.word	index@(_Z15RandomGeneratorIfhEvmmfPKT_PT0_PS0_bm)
        /*0020*/ 	.word	0x00000000


	//----- nvinfo : EIATTR_MIN_STACK_SIZE
	.align		4
.L_14:
        /*0024*/ 	.byte	0x04, 0x12
        /*0026*/ 	.short	(.L_16 - .L_15)
	.align		4
.L_15:
        /*0028*/ 	.word	index@(_Z15RandomGeneratorIfhEvmmfPKT_PT0_PS0_bm)
        /*002c*/ 	.word	0x00000000
.L_16:


//--------------------- .nv.compat                --------------------------
	.section	.nv.compat,"",@"SHT_CUDA_COMPAT_INFO"
	.align	4
        /*0000*/ 	.byte	0x02, 0x09, 0x00, 0x00, 0x02, 0x02, 0x01, 0x00, 0x02, 0x05, 0x05, 0x00, 0x03, 0x07, 0x01, 0x01
        /*0010*/ 	.byte	0x02, 0x03, 0x00, 0x00, 0x02, 0x06, 0x01, 0x00, 0x04, 0x0b, 0x08, 0x00, 0x01, 0x00, 0x00, 0x00
        /*0020*/ 	.byte	0x00, 0x00, 0x00, 0x00


//--------------------- .nv.info._Z15RandomGeneratorIfhEvmmfPKT_PT0_PS0_bm --------------------------
	.section	.nv.info._Z15RandomGeneratorIfhEvmmfPKT_PT0_PS0_bm,"",@"SHT_CUDA_INFO"
	.sectionflags	@""
	.align	4


	//----- nvinfo : EIATTR_CUDA_API_VERSION
	.align		4
        /*0000*/ 	.byte	0x04, 0x37
        /*0002*/ 	.short	(.L_18 - .L_17)
.L_17:
        /*0004*/ 	.word	0x00000082


	//----- nvinfo : EIATTR_KPARAM_INFO
	.align		4
.L_18:
        /*0008*/ 	.byte	0x04, 0x17
        /*000a*/ 	.short	(.L_20 - .L_19)
.L_19:
        /*000c*/ 	.word	0x00000000
        /*0010*/ 	.short	0x0007
        /*0012*/ 	.short	0x0038
        /*0014*/ 	.byte	0x00, 0xf0, 0x21, 0x00


	//----- nvinfo : EIATTR_KPARAM_INFO
	.align		4
.L_20:
        /*0018*/ 	.byte	0x04, 0x17
        /*001a*/ 	.short	(.L_22 - .L_21)
.L_21:
        /*001c*/ 	.word	0x00000000
        /*0020*/ 	.short	0x0006
        /*0022*/ 	.short	0x0030
        /*0024*/ 	.byte	0x00, 0xf0, 0x05, 0x00


	//----- nvinfo : EIATTR_KPARAM_INFO
	.align		4
.L_22:
        /*0028*/ 	.byte	0x04, 0x17
        /*002a*/ 	.short	(.L_24 - .L_23)
.L_23:
        /*002c*/ 	.word	0x00000000
        /*0030*/ 	.short	0x0005
        /*0032*/ 	.short	0x0028
        /*0034*/ 	.byte	0x00, 0xf5, 0x21, 0x00


	//----- nvinfo : EIATTR_KPARAM_INFO
	.align		4
.L_24:
        /*0038*/ 	.byte	0x04, 0x17
        /*003a*/ 	.short	(.L_26 - .L_25)
.L_25:
        /*003c*/ 	.word	0x00000000
        /*0040*/ 	.short	0x0004
        /*0042*/ 	.short	0x0020
        /*0044*/ 	.byte	0x00, 0xf5, 0x21, 0x00


	//----- nvinfo : EIATTR_KPARAM_INFO
	.align		4
.L_26:
        /*0048*/ 	.byte	0x04, 0x17
        /*004a*/ 	.short	(.L_28 - .L_27)
.L_27:
        /*004c*/ 	.word	0x00000000
        /*0050*/ 	.short	0x0003
        /*0052*/ 	.short	0x0018
        /*0054*/ 	.byte	0x00, 0xf5, 0x21, 0x00


	//----- nvinfo : EIATTR_KPARAM_INFO
	.align		4
.L_28:
        /*0058*/ 	.byte	0x04, 0x17
        /*005a*/ 	.short	(.L_30 - .L_29)
.L_29:
        /*005c*/ 	.word	0x00000000
        /*0060*/ 	.short	0x0002
        /*0062*/ 	.short	0x0010
        /*0064*/ 	.byte	0x00, 0xf0, 0x11, 0x00


	//----- nvinfo : EIATTR_KPARAM_INFO
	.align		4
.L_30:
        /*0068*/ 	.byte	0x04, 0x17
        /*006a*/ 	.short	(.L_32 - .L_31)
.L_31:
        /*006c*/ 	.word	0x00000000
        /*0070*/ 	.short	0x0001
        /*0072*/ 	.short	0x0008
        /*0074*/ 	.byte	0x00, 0xf0, 0x21, 0x00


	//----- nvinfo : EIATTR_KPARAM_INFO
	.align		4
.L_32:
        /*0078*/ 	.byte	0x04, 0x17
        /*007a*/ 	.short	(.L_34 - .L_33)
.L_33:
        /*007c*/ 	.word	0x00000000
        /*0080*/ 	.short	0x0000
        /*0082*/ 	.short	0x0000
        /*0084*/ 	.byte	0x00, 0xf0, 0x21, 0x00


	//----- nvinfo : EIATTR_SPARSE_MMA_MASK
	.align		4
.L_34:
        /*0088*/ 	.byte	0x03, 0x50
        /*008a*/ 	.short	0x0000


	//----- nvinfo : EIATTR_MAXREG_COUNT
	.align		4
        /*008c*/ 	.byte	0x03, 0x1b
        /*008e*/ 	.short	0x00ff


	//----- nvinfo : EIATTR_MERCURY_ISA_VERSION
	.align		4
        /*0090*/ 	.byte	0x03, 0x5f
        /*0092*/ 	.short	0x0101


	//----- nvinfo : EIATTR_VRC_CTA_INIT_COUNT
	.align		4
        /*0094*/ 	.byte	0x02, 0x4a
	.zero		1
	.zero		1


	//----- nvinfo : EIATTR_EXIT_INSTR_OFFSETS
	.align		4
        /*0098*/ 	.byte	0x04, 0x1c
        /*009a*/ 	.short	(.L_36 - .L_35)


	//   ....[0]....
.L_35:
        /*009c*/ 	.word	0x000004a0


	//   ....[1]....
        /*00a0*/ 	.word	0x00000ce0


	//   ....[2]....
        /*00a4*/ 	.word	0x00001330


	//----- nvinfo : EIATTR_CRS_STACK_SIZE
	.align		4
.L_36:
        /*00a8*/ 	.byte	0x04, 0x1e
        /*00aa*/ 	.short	(.L_38 - .L_37)
.L_37:
        /*00ac*/ 	.word	0x00000000


	//----- nvinfo : EIATTR_CBANK_PARAM_SIZE
	.align		4
.L_38:
        /*00b0*/ 	.byte	0x03, 0x19
        /*00b2*/ 	.short	0x0040


	//----- nvinfo : EIATTR_PARAM_CBANK
	.align		4
        /*00b4*/ 	.byte	0x04, 0x0a
        /*00b6*/ 	.short	(.L_40 - .L_39)
	.align		4
.L_39:
        /*00b8*/ 	.word	index@(.nv.constant0._Z15RandomGeneratorIfhEvmmfPKT_PT0_PS0_bm)
        /*00bc*/ 	.short	0x0380
        /*00be*/ 	.short	0x0040


	//----- nvinfo : EIATTR_SW_WAR
	.align		4
.L_40:
        /*00c0*/ 	.byte	0x04, 0x36
        /*00c2*/ 	.short	(.L_42 - .L_41)
.L_41:
        /*00c4*/ 	.word	0x00000008
.L_42:


//--------------------- .nv.callgraph             --------------------------
	.section	.nv.callgraph,"",@"SHT_CUDA_CALLGRAPH"
	.align	4
	.sectionentsize	8
	.align		4
        /*0000*/ 	.word	0x00000000
	.align		4
        /*0004*/ 	.word	0xffffffff
	.align		4
        /*0008*/ 	.word	0x00000000
	.align		4
        /*000c*/ 	.word	0xfffffffe
	.align		4
        /*0010*/ 	.word	0x00000000
	.align		4
        /*0014*/ 	.word	0xfffffffd
	.align		4
        /*0018*/ 	.word	0x00000000
	.align		4
        /*001c*/ 	.word	0xfffffffc


//--------------------- .nv.constant4             --------------------------
	.section	.nv.constant4,"a",@progbits
	.align	8
	.align		8
.nv.constant4:
        /*0000*/ 	.dword	precalc_xorwow_matrix
	.align		8
        /*0008*/ 	.dword	precalc_xorwow_offset_matrix
	.align		8
        /*0010*/ 	.dword	mrg32k3aM1
	.align		8
        /*0018*/ 	.dword	mrg32k3aM2
	.align		8
        /*0020*/ 	.dword	mrg32k3aM1SubSeq
	.align		8
        /*0028*/ 	.dword	mrg32k3aM2SubSeq
	.align		8
        /*0030*/ 	.dword	mrg32k3aM1Seq
	.align		8
        /*0038*/ 	.dword	mrg32k3aM2Seq


//--------------------- .nv.constant3             --------------------------
	.section	.nv.constant3,"a",@progbits
	.align	8
.nv.constant3:
	.type		__cr_lgamma_table,@object
	.size		__cr_lgamma_table,(.L_8 - __cr_lgamma_table)
__cr_lgamma_table:
        /*0000*/ 	.byte	0x00, 0x00, 0x00, 0x00, 0x00, 0x00, 0x00, 0x00, 0x00, 0x00, 0x00, 0x00, 0x00, 0x00, 0x00, 0x00
        /*0010*/ 	.byte	0xef, 0x39, 0xfa, 0xfe, 0x42, 0x2e, 0xe6, 0x3f, 0x02, 0x20, 0x2a, 0xfa, 0x0b, 0xab, 0xfc, 0x3f
        /*0020*/ 	.byte	0xf9, 0x2c, 0x92, 0x7c, 0xa7, 0x6c, 0x09, 0x40, 0xc9, 0x79, 0x44, 0x3c, 0x64, 0x26, 0x13, 0x40
        /*0030*/ 	.byte	0xca, 0x01, 0xcf, 0x3a, 0x27, 0x51, 0x1a, 0x40, 0x30, 0xcc, 0x2d, 0xf3, 0xe1, 0x0c, 0x21, 0x40
        /*0040*/ 	.byte	0x0d, 0xb7, 0xfc, 0x82, 0x8e, 0x35, 0x25, 0x40
.L_8:


//--------------------- .text._Z15RandomGeneratorIfhEvmmfPKT_PT0_PS0_bm --------------------------
	.section	.text._Z15RandomGeneratorIfhEvmmfPKT_PT0_PS0_bm,"ax",@progbits
	.align	128
        .global         _Z15RandomGeneratorIfhEvmmfPKT_PT0_PS0_bm
        .type           _Z15RandomGeneratorIfhEvmmfPKT_PT0_PS0_bm,@function
        .size           _Z15RandomGeneratorIfhEvmmfPKT_PT0_PS0_bm,(.L_x_29 - _Z15RandomGeneratorIfhEvmmfPKT_PT0_PS0_bm)
        .other          _Z15RandomGeneratorIfhEvmmfPKT_PT0_PS0_bm,@"STO_CUDA_ENTRY STV_DEFAULT"
_Z15RandomGeneratorIfhEvmmfPKT_PT0_PS0_bm:
.text._Z15RandomGeneratorIfhEvmmfPKT_PT0_PS0_bm:
[----:B------:R-:W-:Y:S01]  /*0000*/  LDC R1, c[0x0][0x37c] ;  /* 0x0000df00ff017b82 */ /* 0x000fe20000000800 */
[----:B------:R-:W0:Y:S01]  /*0010*/  S2R R13, SR_CTAID.X ;  /* 0x00000000000d7919 */ /* 0x000e220000002500 */
[----:B------:R-:W1:Y:S01]  /*0020*/  LDCU.64 UR10, c[0x0][0x3b8] ;  /* 0x00007700ff0a77ac */ /* 0x000e620008000a00 */
[----:B------:R-:W0:Y:S01]  /*0030*/  S2R R0, SR_TID.X ;  /* 0x0000000000007919 */ /* 0x000e220000002100 */
[----:B------:R-:W0:Y:S01]  /*0040*/  LDCU UR7, c[0x0][0x360] ;  /* 0x00006c00ff0777ac */ /* 0x000e220008000800 */
[----:B------:R-:W2:Y:S01]  /*0050*/  LDCU.128 UR12, c[0x0][0x380] ;  /* 0x00007000ff0c77ac */ /* 0x000ea20008000c00 */
[----:B-1----:R-:W-:Y:S02]  /*0060*/  USHF.R.U64 UR32, UR10, 0x2, UR11 ;  /* 0x000000020a207899 */ /* 0x002fe4000800120b */
[----:B------:R-:W-:Y:S02]  /*0070*/  USHF.R.U32.HI UR9, URZ, 0x2, UR11 ;  /* 0x00000002ff097899 */ /* 0x000fe4000801160b */
[----:B------:R-:W-:-:S04]  /*0080*/  UIMAD.WIDE.U32 UR4, UR32, -0x2daee0ad, URZ ;  /* 0xd2511f53200478a5 */ /* 0x000fc8000f8e00ff */
[----:B------:R-:W-:Y:S01]  /*0090*/  IMAD.U32 R5, RZ, RZ, UR9 ;  /* 0x00000009ff057e24 */ /* 0x000fe2000f8e00ff */
[----:B--2---:R-:W-:Y:S01]  /*00a0*/  UIADD3 UR17, UPT, UPT, UR15, -0x4498517b, URZ ;  /* 0xbb67ae850f117890 */ /* 0x004fe2000fffe0ff */
[----:B------:R-:W-:Y:S01]  /*00b0*/  IMAD.U32 R9, RZ, RZ, UR5 ;  /* 0x00000005ff097e24 */ /* 0x000fe2000f8e00ff */
[----:B------:R-:W-:Y:S01]  /*00c0*/  UIADD3 UR16, UPT, UPT, UR14, -0x61c88647, URZ ;  /* 0x9e3779b90e107890 */ /* 0x000fe2000fffe0ff */
[----:B------:R-:W-:Y:S01]  /*00d0*/  IMAD.U32 R8, RZ, RZ, UR4 ;  /* 0x00000004ff087e24 */ /* 0x000fe2000f8e00ff */
[----:B------:R-:W-:Y:S02]  /*00e0*/  UIADD3 UR18, UPT, UPT, UR14, 0x3c6ef372, URZ ;  /* 0x3c6ef3720e127890 */ /* 0x000fe4000fffe0ff */
[----:B------:R-:W-:Y:S01]  /*00f0*/  UIADD3 UR19, UPT, UPT, UR15, 0x76cf5d0a, URZ ;  /* 0x76cf5d0a0f137890 */ /* 0x000fe2000fffe0ff */
[----:B0-----:R-:W-:Y:S01]  /*0100*/  IMAD R13, R13, UR7, R0 ;  /* 0x000000070d0d7c24 */ /* 0x001fe2000f8e0200 */
[----:B------:R-:W-:Y:S02]  /*0110*/  UIADD3 UR21, UPT, UPT, UR15, 0x32370b8f, URZ ;  /* 0x32370b8f0f157890 */ /* 0x000fe4000fffe0ff */
[----:B------:R-:W-:Y:S01]  /*0120*/  UIADD3 UR20, UPT, UPT, UR14, -0x255992d5, URZ ;  /* 0xdaa66d2b0e147890 */ /* 0x000fe2000fffe0ff */
[C---:B------:R-:W-:Y:S01]  /*0130*/  IMAD.WIDE.U32 R2, R13.reuse, -0x326172a9, RZ ;  /* 0xcd9e8d570d027825 */ /* 0x040fe200078e00ff */
[----:B------:R-:W-:Y:S01]  /*0140*/  SHF.R.S32.HI R10, RZ, 0x1f, R13 ;  /* 0x0000001fff0a7819 */ /* 0x000fe2000001140d */
[----:B------:R-:W-:Y:S01]  /*0150*/  UIADD3 UR22, UPT, UPT, UR14, 0x78dde6e4, URZ ;  /* 0x78dde6e40e167890 */ /* 0x000fe2000fffe0ff */
[----:B------:R-:W-:Y:S01]  /*0160*/  ISETP.GE.U32.AND P0, PT, R13, UR12, PT ;  /* 0x0000000c0d007c0c */ /* 0x000fe2000bf06070 */
[----:B------:R-:W-:Y:S01]  /*0170*/  UIADD3 UR23, UPT, UPT, UR15, -0x126145ec, URZ ;  /* 0xed9eba140f177890 */ /* 0x000fe2000fffe0ff */
[----:B------:R-:W-:Y:S01]  /*0180*/  LOP3.LUT R4, R5, UR14, R3, 0x96, !PT ;  /* 0x0000000e05047c12 */ /* 0x000fe2000f8e9603 */
[----:B------:R-:W-:-:S02]  /*0190*/  UIADD3 UR25, UPT, UPT, UR15, -0x56f99767, URZ ;  /* 0xa90668990f197890 */ /* 0x000fc4000fffe0ff */
[----:B------:R-:W-:Y:S01]  /*01a0*/  LOP3.LUT R6, R10, UR15, R9, 0x96, !PT ;  /* 0x0000000f0a067c12 */ /* 0x000fe2000f8e9609 */
[----:B------:R-:W-:Y:S01]  /*01b0*/  UIADD3 UR24, UPT, UPT, UR14, 0x1715609d, URZ ;  /* 0x1715609d0e187890 */ /* 0x000fe2000fffe0ff */
[----:B------:R-:W-:Y:S01]  /*01c0*/  SHF.R.S32.HI R11, RZ, 0x1f, R13 ;  /* 0x0000001fff0b7819 */ /* 0x000fe2000001140d */
[----:B------:R-:W-:Y:S01]  /*01d0*/  IMAD.WIDE.U32 R4, R4, -0x2daee0ad, RZ ;  /* 0xd2511f5304047825 */ /* 0x000fe200078e00ff */
[----:B------:R-:W-:Y:S02]  /*01e0*/  UIADD3 UR26, UPT, UPT, UR14, -0x4ab325aa, URZ ;  /* 0xb54cda560e1a7890 */ /* 0x000fe4000fffe0ff */
[----:B------:R-:W-:Y:S01]  /*01f0*/  UIADD3 UR27, UPT, UPT, UR15, 0x646e171e, URZ ;  /* 0x646e171e0f1b7890 */ /* 0x000fe2000fffe0ff */
[----:B------:R-:W-:Y:S01]  /*0200*/  IMAD.WIDE.U32 R6, R6, -0x326172a9, RZ ;  /* 0xcd9e8d5706067825 */ /* 0x000fe200078e00ff */
[----:B------:R-:W-:Y:S01]  /*0210*/  LOP3.LUT R8, R8, UR17, R5, 0x96, !PT ;  /* 0x0000001108087c12 */ /* 0x000fe2000f8e9605 */
[----:B------:R-:W-:Y:S01]  /*0220*/  UIADD3 UR29, UPT, UPT, UR15, 0x1fd5c5a3, URZ ;  /* 0x1fd5c5a30f1d7890 */ /* 0x000fe2000fffe0ff */
[----:B------:R-:W-:Y:S01]  /*0230*/  ISETP.GE.U32.AND.EX P0, PT, R11, UR13, PT, P0 ;  /* 0x0000000d0b007c0c */ /* 0x000fe2000bf06100 */
[----:B------:R-:W-:Y:S01]  /*0240*/  UIADD3 UR28, UPT, UPT, UR14, 0x5384540f, URZ ;  /* 0x5384540f0e1c7890 */ /* 0x000fe2000fffe0ff */
[----:B------:R-:W-:Y:S01]  /*0250*/  LOP3.LUT R2, R2, UR16, R7, 0x96, !PT ;  /* 0x0000001002027c12 */ /* 0x000fe2000f8e9607 */
[----:B------:R-:W-:Y:S01]  /*0260*/  IMAD.WIDE.U32 R8, R8, -0x326172a9, RZ ;  /* 0xcd9e8d5708087825 */ /* 0x000fe200078e00ff */
[----:B------:R-:W-:-:S02]  /*0270*/  UIADD3 UR30, UPT, UPT, UR14, -0xe443238, URZ ;  /* 0xf1bbcdc80e1e7890 */ /* 0x000fc4000fffe0ff */
[----:B------:R-:W-:Y:S01]  /*0280*/  UIADD3 UR31, UPT, UPT, UR15, -0x24c28bd8, URZ ;  /* 0xdb3d74280f1f7890 */ /* 0x000fe2000fffe0ff */
[----:B------:R-:W-:Y:S01]  /*0290*/  IMAD.WIDE.U32 R2, R2, -0x2daee0ad, RZ ;  /* 0xd2511f5302027825 */ /* 0x000fe200078e00ff */
[----:B------:R-:W-:Y:S01]  /*02a0*/  LOP3.LUT R5, R6, UR18, R9, 0x96, !PT ;  /* 0x0000001206057c12 */ /* 0x000fe2000f8e9609 */
[----:B------:R-:W-:Y:S02]  /*02b0*/  UIADD3 UR4, UPT, UPT, UR14, -0x700cb87f, URZ ;  /* 0x8ff347810e047890 */ /* 0x000fe4000fffe0ff */
[----:B------:R-:W-:Y:S01]  /*02c0*/  UIADD3 UR5, UPT, UPT, UR15, -0x695add53, URZ ;  /* 0x96a522ad0f057890 */ /* 0x000fe2000fffe0ff */
[----:B------:R-:W-:Y:S01]  /*02d0*/  LOP3.LUT R6, R4, UR19, R3, 0x96, !PT ;  /* 0x0000001304067c12 */ /* 0x000fe2000f8e9603 */
[----:B------:R-:W-:-:S04]  /*02e0*/  IMAD.WIDE.U32 R4, R5, -0x2daee0ad, RZ ;  /* 0xd2511f5305047825 */ /* 0x000fc800078e00ff */
[----:B------:R-:W-:Y:S01]  /*02f0*/  IMAD.WIDE.U32 R6, R6, -0x326172a9, RZ ;  /* 0xcd9e8d5706067825 */ /* 0x000fe200078e00ff */
[----:B------:R-:W-:-:S04]  /*0300*/  LOP3.LUT R9, R2, UR21, R5, 0x96, !PT ;  /* 0x0000001502097c12 */ /* 0x000fc8000f8e9605 */
        /* <DEDUP_REMOVED lines=21> */
[----:B------:R-:W-:-:S04]  /*0460*/  IMAD.HI.U32 R3, R6, -0x2daee0ad, RZ ;  /* 0xd2511f5306037827 */ /* 0x000fc800078e00ff */
[----:B------:R-:W-:Y:S01]  /*0470*/  IMAD.HI.U32 R7, R5, -0x326172a9, RZ ;  /* 0xcd9e8d5705077827 */ /* 0x000fe200078e00ff */
[----:B------:R-:W-:-:S04]  /*0480*/  LOP3.LUT R2, R2, UR5, R3, 0x96, !PT ;  /* 0x0000000502027c12 */ /* 0x000fc8000f8e9603 */
[----:B------:R-:W-:Y:S01]  /*0490*/  LOP3.LUT R4, R8, UR4, R7, 0x96, !PT ;  /* 0x0000000408047c12 */ /* 0x000fe2000f8e9607 */
[----:B------:R-:W-:Y:S06]  /*04a0*/  @P0 EXIT ;  /* 0x000000000000094d */ /* 0x000fec0003800000 */
[----:B------:R-:W0:Y:S01]  /*04b0*/  LDCU.U8 UR11, c[0x0][0x3b0] ;  /* 0x00007600ff0b77ac */ /* 0x000e220008000000 */
[----:B------:R-:W-:Y:S02]  /*04c0*/  IMAD R20, R5, -0x326172a9, RZ ;  /* 0xcd9e8d5705147824 */ /* 0x000fe400078e02ff */
[----:B------:R-:W-:Y:S01]  /*04d0*/  IMAD R12, R6, -0x2daee0ad, RZ ;  /* 0xd2511f53060c7824 */ /* 0x000fe200078e02ff */
[----:B------:R-:W1:Y:S01]  /*04e0*/  LDCU UR8, c[0x0][0x370] ;  /* 0x00006e00ff0877ac */ /* 0x000e620008000800 */
[----:B------:R-:W-:Y:S02]  /*04f0*/  IMAD.MOV.U32 R14, RZ, RZ, R13 ;  /* 0x000000ffff0e7224 */ /* 0x000fe400078e000d */
[----:B------:R-:W-:Y:S01]  /*0500*/  IMAD.U32 R18, RZ, RZ, UR32 ;  /* 0x00000020ff127e24 */ /* 0x000fe2000f8e00ff */
[----:B------:R-:W-:Y:S01]  /*0510*/  ULOP3.LUT UR6, UR10, 0x3, URZ, 0xc0, !UPT ;  /* 0x000000030a067892 */ /* 0x000fe2000f8ec0ff */
[----:B------:R-:W-:Y:S01]  /*0520*/  IMAD.U32 R15, RZ, RZ, UR9 ;  /* 0x00000009ff0f7e24 */ /* 0x000fe2000f8e00ff */
[----:B------:R-:W2:Y:S04]  /*0530*/  LDCU.64 UR12, c[0x0][0x358] ;  /* 0x00006b00ff0c77ac */ /* 0x000ea80008000a00 */
[----:B------:R-:W-:Y:S01]  /*0540*/  IMAD.U32 R5, RZ, RZ, UR6 ;  /* 0x00000006ff057e24 */ /* 0x000fe2000f8e00ff */
[----:B0-----:R-:W-:-:S02]  /*0550*/  UPRMT UR11, UR11, 0x8880, URZ ;  /* 0x000088800b0b7896 */ /* 0x001fc400080000ff */
[----:B-1----:R-:W-:-:S05]  /*0560*/  UIMAD UR7, UR7, UR8, URZ ;  /* 0x00000008070772a4 */ /* 0x002fca000f8e02ff */
[----:B------:R-:W-:Y:S02]  /*0570*/  UMOV UR8, UR11 ;  /* 0x0000000b00087c82 */ /* 0x000fe40008000000 */
[----:B------:R-:W-:-:S09]  /*0580*/  UISETP.NE.AND UP0, UPT, UR8, URZ, UPT ;  /* 0x000000ff0800728c */ /* 0x000fd2000bf05270 */
[----:B--2---:R-:W-:Y:S05]  /*0590*/  BRA.U !UP0, `(.L_x_0) ;  /* 0x0000000508d47547 */ /* 0x004fea000b800000 */
[----:B------:R-:W0:Y:S01]  /*05a0*/  LDC R17, c[0x0][0x390] ;  /* 0x0000e400ff117b82 */ /* 0x000e220000000800 */
[----:B------:R-:W-:Y:S01]  /*05b0*/  BSSY.RECONVERGENT B0, `(.L_x_1) ;  /* 0x0000072000007945 */ /* 0x000fe20003800200 */
[----:B------:R-:W-:Y:S01]  /*05c0*/  IMAD.MOV.U32 R16, RZ, RZ, R13 ;  /* 0x000000ffff107224 */ /* 0x000fe200078e000d */
[----:B------:R-:W1:Y:S01]  /*05d0*/  LDCU UR6, c[0x0][0x390] ;  /* 0x00007200ff0677ac */ /* 0x000e620008000800 */
[----:B------:R-:W2:Y:S01]  /*05e0*/  LDCU.64 UR14, c[0x0][0x398] ;  /* 0x00007300ff0e77ac */ /* 0x000ea20008000a00 */
[----:B------:R-:W3:Y:S01]  /*05f0*/  LDCU.64 UR32, c[0x0][0x388] ;  /* 0x00007100ff2077ac */ /* 0x000ee20008000a00 */
[----:B------:R-:W4:Y:S01]  /*0600*/  LDCU.64 UR34, c[0x0][0x380] ;  /* 0x00007000ff2277ac */ /* 0x000f220008000a00 */
[----:B------:R-:W0:Y:S02]  /*0610*/  LDCU.128 UR8, c[0x0][0x3a0] ;  /* 0x00007400ff0877ac */ /* 0x000e240008000c00 */
[----:B01234-:R-:W-:-:S07]  /*0620*/  FADD R17, -R17, 1 ;  /* 0x3f80000011117421 */ /* 0x01ffce0000000100 */
.L_x_9:
[----:B------:R-:W-:-:S04]  /*0630*/  LEA R6, P0, R14, UR14, 0x2 ;  /* 0x0000000e0e067c11 */ /* 0x000fc8000f8010ff */
[----:B------:R-:W-:-:S05]  /*0640*/  LEA.HI.X R7, R14, UR15, R11, 0x2, P0 ;  /* 0x0000000f0e077c11 */ /* 0x000fca00080f140b */
[----:B------:R0:W5:Y:S01]  /*0650*/  LDG.E R0, desc[UR12][R6.64] ;  /* 0x0000000c06007981 */ /* 0x000162000c1e1900 */
[----:B------:R-:W-:Y:S01]  /*0660*/  ISETP.NE.AND P0, PT, R5, 0x1, PT ;  /* 0x000000010500780c */ /* 0x000fe20003f05270 */
[----:B------:R-:W-:Y:S01]  /*0670*/  BSSY.RECONVERGENT B1, `(.L_x_2) ;  /* 0x0000046000017945 */ /* 0x000fe20003800200 */
[----:B------:R-:W-:Y:S02]  /*0680*/  IMAD.MOV.U32 R8, RZ, RZ, R5 ;  /* 0x000000ffff087224 */ /* 0x000fe400078e0005 */
[----:B------:R-:W-:Y:S02]  /*0690*/  IMAD.MOV.U32 R3, RZ, RZ, R20 ;  /* 0x000000ffff037224 */ /* 0x000fe400078e0014 */
[----:B------:R-:W-:-:S07]  /*06a0*/  IMAD.MOV.U32 R5, RZ, RZ, 0x2 ;  /* 0x00000002ff057424 */ /* 0x000fce00078e00ff */
[----:B0-----:R-:W-:Y:S05]  /*06b0*/  @!P0 BRA `(.L_x_3) ;  /* 0x0000000400048947 */ /* 0x001fea0003800000 */
[----:B------:R-:W-:-:S13]  /*06c0*/  ISETP.NE.AND P0, PT, R8, 0x3, PT ;  /* 0x000000030800780c */ /* 0x000fda0003f05270 */
[----:B------:R-:W-:Y:S05]  /*06d0*/  @!P0 BRA `(.L_x_4) ;  /* 0x0000000000188947 */ /* 0x000fea0003800000 */
[----:B------:R-:W-:-:S13]  /*06e0*/  ISETP.NE.AND P0, PT, R8, 0x2, PT ;  /* 0x000000020800780c */ /* 0x000fda0003f05270 */
[----:B------:R-:W-:Y:S02]  /*06f0*/  @!P0 IMAD.MOV.U32 R5, RZ, RZ, 0x3 ;  /* 0x00000003ff058424 */ /* 0x000fe400078e00ff */
[----:B------:R-:W-:Y:S02]  /*0700*/  @!P0 IMAD.MOV.U32 R3, RZ, RZ, R2 ;  /* 0x000000ffff038224 */ /* 0x000fe400078e0002 */
[----:B------:R-:W-:Y:S02]  /*0710*/  @P0 VIADD R5, R8, 0x1 ;  /* 0x0000000108050836 */ /* 0x000fe40000000000 */
[----:B------:R-:W-:Y:S01]  /*0720*/  @P0 IMAD.MOV.U32 R3, RZ, RZ, R4 ;  /* 0x000000ffff030224 */ /* 0x000fe200078e0004 */
[----:B------:R-:W-:Y:S06]  /*0730*/  BRA `(.L_x_3) ;  /* 0x0000000000e47947 */ /* 0x000fec0003800000 */
.L_x_4:
[----:B------:R-:W-:Y:S01]  /*0740*/  VIADD R18, R18, 0x1 ;  /* 0x0000000112127836 */ /* 0x000fe20000000000 */
[----:B------:R-:W-:Y:S03]  /*0750*/  BSSY.RECONVERGENT B2, `(.L_x_5) ;  /* 0x000000c000027945 */ /* 0x000fe60003800200 */
[C---:B------:R-:W-:Y:S01]  /*0760*/  IMAD.WIDE.U32 R2, R18.reuse, -0x2daee0ad, RZ ;  /* 0xd2511f5312027825 */ /* 0x040fe200078e00ff */
[----:B------:R-:W-:-:S13]  /*0770*/  ISETP.NE.AND P0, PT, R18, RZ, PT ;  /* 0x000000ff1200720c */ /* 0x000fda0003f05270 */
[----:B------:R-:W-:Y:S05]  /*0780*/  @P0 BRA `(.L_x_6) ;  /* 0x0000000000200947 */ /* 0x000fea0003800000 */
[----:B------:R-:W-:-:S05]  /*0790*/  VIADD R15, R15, 0x1 ;  /* 0x000000010f0f7836 */ /* 0x000fca0000000000 */
[----:B------:R-:W-:-:S13]  /*07a0*/  ISETP.NE.AND P0, PT, R15, RZ, PT ;  /* 0x000000ff0f00720c */ /* 0x000fda0003f05270 */
[----:B------:R-:W-:Y:S02]  /*07b0*/  @!P0 VIADD R16, R16, 0x1 ;  /* 0x0000000110108836 */ /* 0x000fe40000000000 */
[----:B------:R-:W-:Y:S02]  /*07c0*/  @!P0 VIADD R4, R10, 0x1 ;  /* 0x000000010a048836 */ /* 0x000fe40000000000 */
[----:B------:R-:W-:Y:S01]  /*07d0*/  @!P0 IMAD.MOV.U32 R15, RZ, RZ, RZ ;  /* 0x000000ffff0f8224 */ /* 0x000fe200078e00ff */
[----:B------:R-:W-:-:S13]  /*07e0*/  ISETP.NE.AND P1, PT, R16, RZ, !P0 ;  /* 0x000000ff1000720c */ /* 0x000fda0004725270 */
[----:B------:R-:W-:-:S04]  /*07f0*/  @P1 IMAD.MOV R4, RZ, RZ, R10 ;  /* 0x000000ffff041224 */ /* 0x000fc800078e020a */
[----:B------:R-:W-:-:S07]  /*0800*/  @!P0 IMAD.MOV.U32 R10, RZ, RZ, R4 ;  /* 0x000000ffff0a8224 */ /* 0x000fce00078e0004 */
.L_x_6:
[----:B------:R-:W-:Y:S05]  /*0810*/  BSYNC.RECONVERGENT B2 ;  /* 0x0000000000027941 */ /* 0x000fea0003800200 */
.L_x_5:
        /* <DEDUP_REMOVED lines=33> */
[----:B------:R-:W-:Y:S02]  /*0a30*/  LOP3.LUT R7, R8, UR31, R3, 0x96, !PT ;  /* 0x0000001f08077c12 */ /* 0x000fe4000f8e9603 */
[----:B------:R-:W-:Y:S02]  /*0a40*/  MOV R3, R12 ;  /* 0x0000000c00037202 */ /* 0x000fe40000000f00 */
[----:B------:R-:W-:Y:S01]  /*0a50*/  LOP3.LUT R8, R6, UR30, R5, 0x96, !PT ;  /* 0x0000001e06087c12 */ /* 0x000fe2000f8e9605 */
[----:B------:R-:W-:-:S04]  /*0a60*/  IMAD.WIDE.U32 R6, R7, -0x326172a9, RZ ;  /* 0xcd9e8d5707067825 */ /* 0x000fc800078e00ff */
[----:B------:R-:W-:Y:S01]  /*0a70*/  IMAD.WIDE.U32 R8, R8, -0x2daee0ad, RZ ;  /* 0xd2511f5308087825 */ /* 0x000fe200078e00ff */
[----:B------:R-:W-:-:S03]  /*0a80*/  LOP3.LUT R4, R4, UR4, R7, 0x96, !PT ;  /* 0x0000000404047c12 */ /* 0x000fc6000f8e9607 */
[----:B------:R-:W-:Y:S01]  /*0a90*/  IMAD.MOV.U32 R20, RZ, RZ, R6 ;  /* 0x000000ffff147224 */ /* 0x000fe200078e0006 */
[----:B------:R-:W-:Y:S01]  /*0aa0*/  LOP3.LUT R2, R2, UR5, R9, 0x96, !PT ;  /* 0x0000000502027c12 */ /* 0x000fe2000f8e9609 */
[----:B------:R-:W-:Y:S02]  /*0ab0*/  IMAD.MOV.U32 R12, RZ, RZ, R8 ;  /* 0x000000ffff0c7224 */ /* 0x000fe400078e0008 */
[----:B------:R-:W-:-:S07]  /*0ac0*/  IMAD.MOV.U32 R5, RZ, RZ, RZ ;  /* 0x000000ffff057224 */ /* 0x000fce00078e00ff */
.L_x_3:
[----:B------:R-:W-:Y:S05]  /*0ad0*/  BSYNC.RECONVERGENT B1 ;  /* 0x0000000000017941 */ /* 0x000fea0003800200 */
.L_x_2:
[----:B------:R-:W0:Y:S01]  /*0ae0*/  MUFU.RCP R6, R17 ;  /* 0x0000001100067308 */ /* 0x000e220000001000 */
[----:B------:R-:W-:Y:S01]  /*0af0*/  I2FP.F32.U32 R3, R3 ;  /* 0x0000000300037245 */ /* 0x000fe20000201000 */
[----:B------:R-:W-:Y:S01]  /*0b00*/  IMAD.MOV.U32 R8, RZ, RZ, 0x2f800000 ;  /* 0x2f800000ff087424 */ /* 0x000fe200078e00ff */
[----:B------:R-:W-:Y:S03]  /*0b10*/  BSSY.RECONVERGENT B1, `(.L_x_7) ;  /* 0x000000d000017945 */ /* 0x000fe60003800200 */
[----:B------:R-:W-:Y:S02]  /*0b20*/  FFMA R3, R3, R8, 1.1641532182693481445e-10 ;  /* 0x2f00000003037423 */ /* 0x000fe40000000008 */
[----:B-----5:R-:W1:Y:S03]  /*0b30*/  FCHK P0, R0, R17 ;  /* 0x0000001100007302 */ /* 0x020e660000000000 */
[----:B------:R-:W-:Y:S01]  /*0b40*/  FSETP.GEU.AND P2, PT, R3, UR6, PT ;  /* 0x0000000603007c0b */ /* 0x000fe2000bf4e000 */
[----:B0-----:R-:W-:-:S04]  /*0b50*/  FFMA R7, -R17, R6, 1 ;  /* 0x3f80000011077423 */ /* 0x001fc80000000106 */
[----:B------:R-:W-:-:S04]  /*0b60*/  FFMA R7, R6, R7, R6 ;  /* 0x0000000706077223 */ /* 0x000fc80000000006 */
[----:B------:R-:W-:-:S04]  /*0b70*/  FFMA R6, R0, R7, RZ ;  /* 0x0000000700067223 */ /* 0x000fc800000000ff */
[----:B------:R-:W-:-:S04]  /*0b80*/  FFMA R3, -R17, R6, R0 ;  /* 0x0000000611037223 */ /* 0x000fc80000000100 */
[----:B------:R-:W-:Y:S01]  /*0b90*/  FFMA R3, R7, R3, R6 ;  /* 0x0000000307037223 */ /* 0x000fe20000000006 */
[----:B-1----:R-:W-:Y:S06]  /*0ba0*/  @!P0 BRA `(.L_x_8) ;  /* 0x00000000000c8947 */ /* 0x002fec0003800000 */
[----:B------:R-:W-:-:S07]  /*0bb0*/  MOV R6, 0xbd0 ;  /* 0x00000bd000067802 */ /* 0x000fce0000000f00 */
[----:B------:R-:W-:Y:S05]  /*0bc0*/  CALL.REL.NOINC `($__internal_0_$__cuda_sm3x_div_rn_noftz_f32_slowpath) ;  /* 0x0000000400dc7944 */ /* 0x000fea0003c00000 */
[----:B------:R-:W-:-:S07]  /*0bd0*/  IMAD.MOV.U32 R3, RZ, RZ, R0 ;  /* 0x000000ffff037224 */ /* 0x000fce00078e0000 */
.L_x_8:
[----:B------:R-:W-:Y:S05]  /*0be0*/  BSYNC.RECONVERGENT B1 ;  /* 0x0000000000017941 */ /* 0x000fea0003800200 */
.L_x_7:
[C---:B------:R-:W-:Y:S02]  /*0bf0*/  IADD3 R6, P0, PT, R14.reuse, UR8, RZ ;  /* 0x000000080e067c10 */ /* 0x040fe4000ff1e0ff */
[C---:B------:R-:W-:Y:S02]  /*0c00*/  LEA R8, P1, R14.reuse, UR10, 0x2 ;  /* 0x0000000a0e087c11 */ /* 0x040fe4000f8210ff */
[----:B------:R-:W-:Y:S02]  /*0c10*/  IADD3.X R7, PT, PT, R11, UR9, RZ, P0, !PT ;  /* 0x000000090b077c10 */ /* 0x000fe400087fe4ff */
[----:B------:R-:W-:Y:S02]  /*0c20*/  SEL R19, RZ, 0x1, !P2 ;  /* 0x00000001ff137807 */ /* 0x000fe40005000000 */
[----:B------:R-:W-:Y:S01]  /*0c30*/  LEA.HI.X R9, R14, UR11, R11, 0x2, P1 ;  /* 0x0000000b0e097c11 */ /* 0x000fe200088f140b */
[----:B------:R-:W-:Y:S01]  /*0c40*/  VIADD R14, R13, UR7 ;  /* 0x000000070d0e7c36 */ /* 0x000fe20008000000 */
[----:B------:R-:W-:Y:S01]  /*0c50*/  FSEL R3, R3, RZ, P2 ;  /* 0x000000ff03037208 */ /* 0x000fe20001000000 */
[----:B------:R0:W-:Y:S02]  /*0c60*/  STG.E.U8 desc[UR12][R6.64], R19 ;  /* 0x0000001306007986 */ /* 0x0001e4000c10110c */
[--C-:B------:R-:W-:Y:S01]  /*0c70*/  IMAD.MOV.U32 R13, RZ, RZ, R14.reuse ;  /* 0x000000ffff0d7224 */ /* 0x100fe200078e000e */
[----:B------:R-:W-:Y:S01]  /*0c80*/  ISETP.GE.U32.AND P0, PT, R14, UR34, PT ;  /* 0x000000220e007c0c */ /* 0x000fe2000bf06070 */
[----:B------:R0:W-:Y:S01]  /*0c90*/  STG.E desc[UR12][R8.64], R3 ;  /* 0x0000000308007986 */ /* 0x0001e2000c10190c */
[----:B------:R-:W-:-:S04]  /*0ca0*/  SHF.R.S32.HI R11, RZ, 0x1f, R14 ;  /* 0x0000001fff0b7819 */ /* 0x000fc8000001140e */
[----:B------:R-:W-:-:S13]  /*0cb0*/  ISETP.GE.U32.AND.EX P0, PT, R11, UR35, PT, P0 ;  /* 0x000000230b007c0c */ /* 0x000fda000bf06100 */
[----:B0-----:R-:W-:Y:S05]  /*0cc0*/  @!P0 BRA `(.L_x_9) ;  /* 0xfffffff800588947 */ /* 0x001fea000383ffff */
[----:B------:R-:W-:Y:S05]  /*0cd0*/  BSYNC.RECONVERGENT B0 ;  /* 0x0000000000007941 */ /* 0x000fea0003800200 */
.L_x_1:
[----:B------:R-:W-:Y:S05]  /*0ce0*/  EXIT ;  /* 0x000000000000794d */ /* 0x000fea0003800000 */
.L_x_0:
[----:B------:R-:W-:Y:S01]  /*0cf0*/  BSSY.RECONVERGENT B0, `(.L_x_10) ;  /* 0x0000063000007945 */ /* 0x000fe20003800200 */
[----:B------:R-:W-:Y:S01]  /*0d00*/  IMAD.MOV.U32 R6, RZ, RZ, R13 ;  /* 0x000000ffff067224 */ /* 0x000fe200078e000d */
[----:B------:R-:W0:Y:S01]  /*0d10*/  LDCU UR6, c[0x0][0x390] ;  /* 0x00007200ff0677ac */ /* 0x000e220008000800 */
[----:B------:R-:W1:Y:S01]  /*0d20*/  LDCU.64 UR14, c[0x0][0x398] ;  /* 0x00007300ff0e77ac */ /* 0x000e620008000a00 */
[----:B------:R-:W2:Y:S01]  /*0d30*/  LDCU.64 UR32, c[0x0][0x388] ;  /* 0x00007100ff2077ac */ /* 0x000ea20008000a00 */
[----:B------:R-:W3:Y:S01]  /*0d40*/  LDCU.64 UR34, c[0x0][0x380] ;  /* 0x00007000ff2277ac */ /* 0x000ee20008000a00 */
[----:B------:R-:W4:Y:S02]  /*0d50*/  LDCU.128 UR8, c[0x0][0x3a0] ;  /* 0x00007400ff0877ac */ /* 0x000f240008000c00 */
.L_x_16:
[----:B-1----:R-:W-:-:S04]  /*0d60*/  LEA R8, P0, R14, UR14, 0x2 ;  /* 0x0000000e0e087c11 */ /* 0x002fc8000f8010ff */
[----:B------:R-:W-:-:S05]  /*0d70*/  LEA.HI.X R9, R14, UR15, R11, 0x2, P0 ;  /* 0x0000000f0e097c11 */ /* 0x000fca00080f140b */
[----:B------:R1:W5:Y:S01]  /*0d80*/  LDG.E R0, desc[UR12][R8.64] ;  /* 0x0000000c08007981 */ /* 0x000362000c1e1900 */
[----:B------:R-:W-:Y:S01]  /*0d90*/  ISETP.NE.AND P0, PT, R5, 0x1, PT ;  /* 0x000000010500780c */ /* 0x000fe20003f05270 */
[----:B------:R-:W-:Y:S01]  /*0da0*/  BSSY.RECONVERGENT B1, `(.L_x_11) ;  /* 0x0000045000017945 */ /* 0x000fe20003800200 */
[----:B------:R-:W-:Y:S02]  /*0db0*/  IMAD.MOV.U32 R7, RZ, RZ, R5 ;  /* 0x000000ffff077224 */ /* 0x000fe400078e0005 */
[----:B------:R-:W-:Y:S02]  /*0dc0*/  IMAD.MOV.U32 R3, RZ, RZ, R20 ;  /* 0x000000ffff037224 */ /* 0x000fe400078e0014 */
[----:B------:R-:W-:-:S07]  /*0dd0*/  IMAD.MOV.U32 R5, RZ, RZ, 0x2 ;  /* 0x00000002ff057424 */ /* 0x000fce00078e00ff */
[----:B-1----:R-:W-:Y:S05]  /*0de0*/  @!P0 BRA `(.L_x_12) ;  /* 0x0000000400008947 */ /* 0x002fea0003800000 */
        /* <DEDUP_REMOVED lines=8> */
.L_x_13:
[----:B------:R-:W-:Y:S01]  /*0e70*/  VIADD R18, R18, 0x1 ;  /* 0x0000000112127836 */ /* 0x000fe20000000000 */
[----:B------:R-:W-:Y:S03]  /*0e80*/  BSSY.RECONVERGENT B2, `(.L_x_14) ;  /* 0x000000c000027945 */ /* 0x000fe60003800200 */
[C---:B------:R-:W-:Y:S01]  /*0e90*/  IMAD.WIDE.U32 R8, R18.reuse, -0x2daee0ad, RZ ;  /* 0xd2511f5312087825 */ /* 0x040fe200078e00ff */
[----:B------:R-:W-:-:S13]  /*0ea0*/  ISETP.NE.AND P0, PT, R18, RZ, PT ;  /* 0x000000ff1200720c */ /* 0x000fda0003f05270 */
[----:B------:R-:W-:Y:S05]  /*0eb0*/  @P0 BRA `(.L_x_15) ;  /* 0x0000000000200947 */ /* 0x000fea0003800000 */
[----:B------:R-:W-:-:S04]  /*0ec0*/  IADD3 R15, PT, PT, R15, 0x1, RZ ;  /* 0x000000010f0f7810 */ /* 0x000fc80007ffe0ff */
[----:B------:R-:W-:-:S13]  /*0ed0*/  ISETP.NE.AND P0, PT, R15, RZ, PT ;  /* 0x000000ff0f00720c */ /* 0x000fda0003f05270 */
[----:B------:R-:W-:Y:S02]  /*0ee0*/  @!P0 VIADD R6, R6, 0x1 ;  /* 0x0000000106068836 */ /* 0x000fe40000000000 */
[----:B------:R-:W-:Y:S02]  /*0ef0*/  @!P0 VIADD R2, R10, 0x1 ;  /* 0x000000010a028836 */ /* 0x000fe40000000000 */
[----:B------:R-:W-:Y:S01]  /*0f00*/  @!P0 IMAD.MOV.U32 R15, RZ, RZ, RZ ;  /* 0x000000ffff0f8224 */ /* 0x000fe200078e00ff */
[----:B------:R-:W-:-:S13]  /*0f10*/  ISETP.NE.AND P1, PT, R6, RZ, !P0 ;  /* 0x000000ff0600720c */ /* 0x000fda0004725270 */
[----:B------:R-:W-:-:S04]  /*0f20*/  @P1 IMAD.MOV R2, RZ, RZ, R10 ;  /* 0x000000ffff021224 */ /* 0x000fc800078e020a */
[----:B------:R-:W-:-:S07]  /*0f30*/  @!P0 IMAD.MOV.U32 R10, RZ, RZ, R2 ;  /* 0x000000ffff0a8224 */ /* 0x000fce00078e0002 */
.L_x_15:
[----:B0-234-:R-:W-:Y:S05]  /*0f40*/  BSYNC.RECONVERGENT B2 ;  /* 0x0000000000027941 */ /* 0x01dfea0003800200 */
.L_x_14:
        /* <DEDUP_REMOVED lines=29> */
[----:B------:R-:W-:-:S03]  /*1120*/  LOP3.LUT R2, R16, UR28, R5, 0x96, !PT ;  /* 0x0000001c10027c12 */ /* 0x000fc6000f8e9605 */
[----:B------:R-:W-:Y:S01]  /*1130*/  IMAD.MOV.U32 R5, RZ, RZ, RZ ;  /* 0x000000ffff057224 */ /* 0x000fe200078e00ff */
[----:B------:R-:W-:Y:S01]  /*1140*/  LOP3.LUT R16, R8, UR29, R21, 0x96, !PT ;  /* 0x0000001d08107c12 */ /* 0x000fe2000f8e9615 */
[----:B------:R-:W-:-:S04]  /*1150*/  IMAD.WIDE.U32 R2, R2, -0x2daee0ad, RZ ;  /* 0xd2511f5302027825 */ /* 0x000fc800078e00ff */
[----:B------:R-:W-:Y:S01]  /*1160*/  IMAD.WIDE.U32 R16, R16, -0x326172a9, RZ ;  /* 0xcd9e8d5710107825 */ /* 0x000fe200078e00ff */
[----:B------:R-:W-:-:S03]  /*1170*/  LOP3.LUT R20, R20, UR31, R3, 0x96, !PT ;  /* 0x0000001f14147c12 */ /* 0x000fc6000f8e9603 */
[----:B------:R-:W-:Y:S01]  /*1180*/  IMAD.MOV.U32 R3, RZ, RZ, R12 ;  /* 0x000000ffff037224 */ /* 0x000fe200078e000c */
[----:B------:R-:W-:Y:S01]  /*1190*/  LOP3.LUT R8, R4, UR30, R17, 0x96, !PT ;  /* 0x0000001e04087c12 */ /* 0x000fe2000f8e9611 */
[----:B------:R-:W-:-:S04]  /*11a0*/  IMAD.WIDE.U32 R20, R20, -0x326172a9, RZ ;  /* 0xcd9e8d5714147825 */ /* 0x000fc800078e00ff */
[----:B------:R-:W-:Y:S01]  /*11b0*/  IMAD.WIDE.U32 R8, R8, -0x2daee0ad, RZ ;  /* 0xd2511f5308087825 */ /* 0x000fe200078e00ff */
[----:B------:R-:W-:-:S03]  /*11c0*/  LOP3.LUT R4, R16, UR4, R21, 0x96, !PT ;  /* 0x0000000410047c12 */ /* 0x000fc6000f8e9615 */
[----:B------:R-:W-:Y:S01]  /*11d0*/  IMAD.MOV.U32 R12, RZ, RZ, R8 ;  /* 0x000000ffff0c7224 */ /* 0x000fe200078e0008 */
[----:B------:R-:W-:-:S07]  /*11e0*/  LOP3.LUT R2, R2, UR5, R9, 0x96, !PT ;  /* 0x0000000502027c12 */ /* 0x000fce000f8e9609 */
.L_x_12:
[----:B0-234-:R-:W-:Y:S05]  /*11f0*/  BSYNC.RECONVERGENT B1 ;  /* 0x0000000000017941 */ /* 0x01dfea0003800200 */
.L_x_11:
[----:B------:R-:W-:Y:S01]  /*1200*/  I2FP.F32.U32 R3, R3 ;  /* 0x0000000300037245 */ /* 0x000fe20000201000 */
[----:B------:R-:W-:Y:S01]  /*1210*/  IMAD.MOV.U32 R8, RZ, RZ, 0x2f800000 ;  /* 0x2f800000ff087424 */ /* 0x000fe200078e00ff */
[----:B------:R-:W-:-:S03]  /*1220*/  LEA R16, P2, R14, UR10, 0x2 ;  /* 0x0000000a0e107c11 */ /* 0x000fc6000f8410ff */
[----:B------:R-:W-:Y:S01]  /*1230*/  FFMA R3, R3, R8, 1.1641532182693481445e-10 ;  /* 0x2f00000003037423 */ /* 0x000fe20000000008 */
[C---:B------:R-:W-:Y:S02]  /*1240*/  IADD3 R8, P1, PT, R14.reuse, UR8, RZ ;  /* 0x000000080e087c10 */ /* 0x040fe4000ff3e0ff */
[----:B------:R-:W-:Y:S01]  /*1250*/  LEA.HI.X R17, R14, UR11, R11, 0x2, P2 ;  /* 0x0000000b0e117c11 */ /* 0x000fe200090f140b */
[----:B------:R-:W-:Y:S01]  /*1260*/  VIADD R14, R13, UR7 ;  /* 0x000000070d0e7c36 */ /* 0x000fe20008000000 */
[----:B------:R-:W-:Y:S02]  /*1270*/  FSETP.GEU.AND P0, PT, R3, UR6, PT ;  /* 0x0000000603007c0b */ /* 0x000fe4000bf0e000 */
[----:B------:R-:W-:Y:S01]  /*1280*/  IADD3.X R9, PT, PT, R11, UR9, RZ, P1, !PT ;  /* 0x000000090b097c10 */ /* 0x000fe20008ffe4ff */
[----:B------:R-:W-:Y:S01]  /*1290*/  IMAD.MOV.U32 R13, RZ, RZ, R14 ;  /* 0x000000ffff0d7224 */ /* 0x000fe200078e000e */
[----:B------:R-:W-:Y:S02]  /*12a0*/  SEL R3, RZ, 0x1, !P0 ;  /* 0x00000001ff037807 */ /* 0x000fe40004000000 */
[----:B-----5:R-:W-:-:S02]  /*12b0*/  FSEL R7, R0, RZ, P0 ;  /* 0x000000ff00077208 */ /* 0x020fc40000000000 */
[----:B------:R-:W-:Y:S01]  /*12c0*/  ISETP.GE.U32.AND P0, PT, R14, UR34, PT ;  /* 0x000000220e007c0c */ /* 0x000fe2000bf06070 */
[----:B------:R0:W-:Y:S01]  /*12d0*/  STG.E.U8 desc[UR12][R8.64], R3 ;  /* 0x0000000308007986 */ /* 0x0001e2000c10110c */
[----:B------:R-:W-:-:S03]  /*12e0*/  SHF.R.S32.HI R11, RZ, 0x1f, R14 ;  /* 0x0000001fff0b7819 */ /* 0x000fc6000001140e */
[----:B------:R0:W-:Y:S01]  /*12f0*/  STG.E desc[UR12][R16.64], R7 ;  /* 0x0000000710007986 */ /* 0x0001e2000c10190c */
[----:B------:R-:W-:-:S13]  /*1300*/  ISETP.GE.U32.AND.EX P0, PT, R11, UR35, PT, P0 ;  /* 0x000000230b007c0c */ /* 0x000fda000bf06100 */
[----:B0-----:R-:W-:Y:S05]  /*1310*/  @!P0 BRA `(.L_x_16) ;  /* 0xfffffff800908947 */ /* 0x001fea000383ffff */
[----:B------:R-:W-:Y:S05]  /*1320*/  BSYNC.RECONVERGENT B0 ;  /* 0x0000000000007941 */ /* 0x000fea0003800200 */
.L_x_10:
[----:B------:R-:W-:Y:S05]  /*1330*/  EXIT ;  /* 0x000000000000794d */ /* 0x000fea0003800000 */
        .weak           $__internal_0_$__cuda_sm3x_div_rn_noftz_f32_slowpath
        .type           $__internal_0_$__cuda_sm3x_div_rn_noftz_f32_slowpath,@function
        .size           $__internal_0_$__cuda_sm3x_div_rn_noftz_f32_slowpath,(.L_x_29 - $__internal_0_$__cuda_sm3x_div_rn_noftz_f32_slowpath)
$__internal_0_$__cuda_sm3x_div_rn_noftz_f32_slowpath:
[--C-:B------:R-:W-:Y:S01]  /*1340*/  SHF.R.U32.HI R7, RZ, 0x17, R17.reuse ;  /* 0x00000017ff077819 */ /* 0x100fe20000011611 */
[----:B------:R-:W-:Y:S01]  /*1350*/  BSSY.RECONVERGENT B2, `(.L_x_17) ;  /* 0x0000065000027945 */ /* 0x000fe20003800200 */
[--C-:B------:R-:W-:Y:S01]  /*1360*/  SHF.R.U32.HI R3, RZ, 0x17, R0.reuse ;  /* 0x00000017ff037819 */ /* 0x100fe20000011600 */
[----:B------:R-:W-:Y:S01]  /*1370*/  IMAD.MOV.U32 R9, RZ, RZ, R0 ;  /* 0x000000ffff097224 */ /* 0x000fe200078e0000 */
[----:B------:R-:W-:Y:S01]  /*1380*/  LOP3.LUT R7, R7, 0xff, RZ, 0xc0, !PT ;  /* 0x000000ff07077812 */ /* 0x000fe200078ec0ff */
[----:B------:R-:W-:Y:S01]  /*1390*/  IMAD.MOV.U32 R22, RZ, RZ, R17 ;  /* 0x000000ffff167224 */ /* 0x000fe200078e0011 */
[----:B------:R-:W-:-:S03]  /*13a0*/  LOP3.LUT R24, R3, 0xff, RZ, 0xc0, !PT ;  /* 0x000000ff03187812 */ /* 0x000fc600078ec0ff */
[----:B------:R-:W-:Y:S02]  /*13b0*/  VIADD R19, R7, 0xffffffff ;  /* 0xffffffff07137836 */ /* 0x000fe40000000000 */
[----:B------:R-:W-:-:S03]  /*13c0*/  VIADD R21, R24, 0xffffffff ;  /* 0xffffffff18157836 */ /* 0x000fc60000000000 */
[----:B------:R-:W-:-:S04]  /*13d0*/  ISETP.GT.U32.AND P0, PT, R19, 0xfd, PT ;  /* 0x000000fd1300780c */ /* 0x000fc80003f04070 */
[----:B------:R-:W-:-:S13]  /*13e0*/  ISETP.GT.U32.OR P0, PT, R21, 0xfd, P0 ;  /* 0x000000fd1500780c */ /* 0x000fda0000704470 */
[----:B------:R-:W-:Y:S01]  /*13f0*/  @!P0 MOV R8, RZ ;  /* 0x000000ff00088202 */ /* 0x000fe20000000f00 */
[----:B------:R-:W-:Y:S06]  /*1400*/  @!P0 BRA `(.L_x_18) ;  /* 0x0000000000608947 */ /* 0x000fec0003800000 */
[----:B------:R-:W-:Y:S01]  /*1410*/  FSETP.GTU.FTZ.AND P1, PT, |R17|, +INF , PT ;  /* 0x7f8000001100780b */ /* 0x000fe20003f3c200 */
[----:B------:R-:W-:Y:S01]  /*1420*/  IMAD.MOV.U32 R3, RZ, RZ, R17 ;  /* 0x000000ffff037224 */ /* 0x000fe200078e0011 */
[----:B------:R-:W-:-:S04]  /*1430*/  FSETP.GTU.FTZ.AND P0, PT, |R0|, +INF , PT ;  /* 0x7f8000000000780b */ /* 0x000fc80003f1c200 */
[----:B------:R-:W-:-:S13]  /*1440*/  PLOP3.LUT P0, PT, P0, P1, PT, 0xf8, 0x8f ;  /* 0x00000000008f781c */ /* 0x000fda0000703f70 */
[----:B------:R-:W-:Y:S05]  /*1450*/  @P0 BRA `(.L_x_19) ;  /* 0x00000004004c0947 */ /* 0x000fea0003800000 */
[----:B------:R-:W-:-:S13]  /*1460*/  LOP3.LUT P0, RZ, R22, 0x7fffffff, R9, 0xc8, !PT ;  /* 0x7fffffff16ff7812 */ /* 0x000fda000780c809 */
[----:B------:R-:W-:Y:S05]  /*1470*/  @!P0 BRA `(.L_x_20) ;  /* 0x00000004003c8947 */ /* 0x000fea0003800000 */
[C---:B------:R-:W-:Y:S02]  /*1480*/  FSETP.NEU.FTZ.AND P3, PT, |R0|.reuse, +INF , PT ;  /* 0x7f8000000000780b */ /* 0x040fe40003f7d200 */
[----:B------:R-:W-:Y:S02]  /*1490*/  FSETP.NEU.FTZ.AND P1, PT, |R3|, +INF , PT ;  /* 0x7f8000000300780b */ /* 0x000fe40003f3d200 */
[----:B------:R-:W-:-:S11]  /*14a0*/  FSETP.NEU.FTZ.AND P0, PT, |R0|, +INF , PT ;  /* 0x7f8000000000780b */ /* 0x000fd60003f1d200 */
[----:B------:R-:W-:Y:S05]  /*14b0*/  @!P1 BRA !P3, `(.L_x_20) ;  /* 0x00000004002c9947 */ /* 0x000fea0005800000 */
[----:B------:R-:W-:-:S04]  /*14c0*/  LOP3.LUT P3, RZ, R9, 0x7fffffff, RZ, 0xc0, !PT ;  /* 0x7fffffff09ff7812 */ /* 0x000fc8000786c0ff */
[----:B------:R-:W-:-:S13]  /*14d0*/  PLOP3.LUT P1, PT, P1, P3, PT, 0x2f, 0xf2 ;  /* 0x0000000000f2781c */ /* 0x000fda0000f26577 */
[----:B------:R-:W-:Y:S05]  /*14e0*/  @P1 BRA `(.L_x_21) ;  /* 0x0000000400181947 */ /* 0x000fea0003800000 */
[----:B------:R-:W-:-:S04]  /*14f0*/  LOP3.LUT P1, RZ, R22, 0x7fffffff, RZ, 0xc0, !PT ;  /* 0x7fffffff16ff7812 */ /* 0x000fc8000782c0ff */
[----:B------:R-:W-:-:S13]  /*1500*/  PLOP3.LUT P0, PT, P0, P1, PT, 0x2f, 0xf2 ;  /* 0x0000000000f2781c */ /* 0x000fda0000702577 */
[----:B------:R-:W-:Y:S05]  /*1510*/  @P0 BRA `(.L_x_22) ;  /* 0x0000000400000947 */ /* 0x000fea0003800000 */
[----:B------:R-:W-:Y:S02]  /*1520*/  ISETP.GE.AND P0, PT, R21, RZ, PT ;  /* 0x000000ff1500720c */ /* 0x000fe40003f06270 */
[----:B------:R-:W-:-:S11]  /*1530*/  ISETP.GE.AND P1, PT, R19, RZ, PT ;  /* 0x000000ff1300720c */ /* 0x000fd60003f26270 */
[----:B------:R-:W-:Y:S02]  /*1540*/  @P0 IMAD.MOV.U32 R8, RZ, RZ, RZ ;  /* 0x000000ffff080224 */ /* 0x000fe400078e00ff */
[----:B------:R-:W-:Y:S01]  /*1550*/  @!P0 FFMA R9, R0, 1.84467440737095516160e+19, RZ ;  /* 0x5f80000000098823 */ /* 0x000fe200000000ff */
[----:B------:R-:W-:Y:S02]  /*1560*/  @!P0 IMAD.MOV.U32 R8, RZ, RZ, -0x40 ;  /* 0xffffffc0ff088424 */ /* 0x000fe400078e00ff */
[----:B------:R-:W-:Y:S02]  /*1570*/  @!P1 FFMA R22, R3, 1.84467440737095516160e+19, RZ ;  /* 0x5f80000003169823 */ /* 0x000fe400000000ff */
[----:B------:R-:W-:-:S07]  /*1580*/  @!P1 VIADD R8, R8, 0x40 ;  /* 0x0000004008089836 */ /* 0x000fce0000000000 */
.L_x_18:
[----:B------:R-:W-:Y:S01]  /*1590*/  LEA R3, R7, 0xc0800000, 0x17 ;  /* 0xc080000007037811 */ /* 0x000fe200078eb8ff */
[----:B------:R-:W-:Y:S01]  /*15a0*/  VIADD R24, R24, 0xffffff81 ;  /* 0xffffff8118187836 */ /* 0x000fe20000000000 */
[----:B------:R-:W-:Y:S03]  /*15b0*/  BSSY.RECONVERGENT B3, `(.L_x_23) ;  /* 0x0000035000037945 */ /* 0x000fe60003800200 */
[----:B------:R-:W-:Y:S02]  /*15c0*/  IMAD.IADD R19, R22, 0x1, -R3 ;  /* 0x0000000116137824 */ /* 0x000fe400078e0a03 */
[C---:B------:R-:W-:Y:S02]  /*15d0*/  IMAD R0, R24.reuse, -0x800000, R9 ;  /* 0xff80000018007824 */ /* 0x040fe400078e0209 */
[----:B------:R0:W1:Y:S01]  /*15e0*/  MUFU.RCP R3, R19 ;  /* 0x0000001300037308 */ /* 0x0000620000001000 */
[----:B------:R-:W-:Y:S01]  /*15f0*/  FADD.FTZ R21, -R19, -RZ ;  /* 0x800000ff13157221 */ /* 0x000fe20000010100 */
[----:B0-----:R-:W-:-:S05]  /*1600*/  IADD3 R19, PT, PT, R24, 0x7f, -R7 ;  /* 0x0000007f18137810 */ /* 0x001fca0007ffe807 */
[----:B------:R-:W-:Y:S02]  /*1610*/  IMAD.IADD R19, R19, 0x1, R8 ;  /* 0x0000000113137824 */ /* 0x000fe400078e0208 */
[----:B-1----:R-:W-:-:S04]  /*1620*/  FFMA R22, R3, R21, 1 ;  /* 0x3f80000003167423 */ /* 0x002fc80000000015 */
[----:B------:R-:W-:-:S04]  /*1630*/  FFMA R3, R3, R22, R3 ;  /* 0x0000001603037223 */ /* 0x000fc80000000003 */
[----:B------:R-:W-:-:S04]  /*1640*/  FFMA R22, R0, R3, RZ ;  /* 0x0000000300167223 */ /* 0x000fc800000000ff */
[----:B------:R-:W-:-:S04]  /*1650*/  FFMA R9, R21, R22, R0 ;  /* 0x0000001615097223 */ /* 0x000fc80000000000 */
[----:B------:R-:W-:-:S04]  /*1660*/  FFMA R22, R3, R9, R22 ;  /* 0x0000000903167223 */ /* 0x000fc80000000016 */
[----:B------:R-:W-:-:S04]  /*1670*/  FFMA R9, R21, R22, R0 ;  /* 0x0000001615097223 */ /* 0x000fc80000000000 */
[----:B------:R-:W-:-:S05]  /*1680*/  FFMA R0, R3, R9, R22 ;  /* 0x0000000903007223 */ /* 0x000fca0000000016 */
[----:B------:R-:W-:-:S04]  /*1690*/  SHF.R.U32.HI R7, RZ, 0x17, R0 ;  /* 0x00000017ff077819 */ /* 0x000fc80000011600 */
[----:B------:R-:W-:-:S05]  /*16a0*/  LOP3.LUT R7, R7, 0xff, RZ, 0xc0, !PT ;  /* 0x000000ff07077812 */ /* 0x000fca00078ec0ff */
[----:B------:R-:W-:-:S04]  /*16b0*/  IMAD.IADD R21, R7, 0x1, R19 ;  /* 0x0000000107157824 */ /* 0x000fc800078e0213 */
[----:B------:R-:W-:-:S05]  /*16c0*/  VIADD R7, R21, 0xffffffff ;  /* 0xffffffff15077836 */ /* 0x000fca0000000000 */
[----:B------:R-:W-:-:S13]  /*16d0*/  ISETP.GE.U32.AND P0, PT, R7, 0xfe, PT ;  /* 0x000000fe0700780c */ /* 0x000fda0003f06070 */
[----:B------:R-:W-:Y:S05]  /*16e0*/  @!P0 BRA `(.L_x_24) ;  /* 0x0000000000808947 */ /* 0x000fea0003800000 */
[----:B------:R-:W-:-:S13]  /*16f0*/  ISETP.GT.AND P0, PT, R21, 0xfe, PT ;  /* 0x000000fe1500780c */ /* 0x000fda0003f04270 */
[----:B------:R-:W-:Y:S05]  /*1700*/  @P0 BRA `(.L_x_25) ;  /* 0x00000000006c0947 */ /* 0x000fea0003800000 */
[----:B------:R-:W-:-:S13]  /*1710*/  ISETP.GE.AND P0, PT, R21, 0x1, PT ;  /* 0x000000011500780c */ /* 0x000fda0003f06270 */
[----:B------:R-:W-:Y:S05]  /*1720*/  @P0 BRA `(.L_x_26) ;  /* 0x0000000000740947 */ /* 0x000fea0003800000 */
[----:B------:R-:W-:Y:S02]  /*1730*/  ISETP.GE.AND P0, PT, R21, -0x18, PT ;  /* 0xffffffe81500780c */ /* 0x000fe40003f06270 */
[----:B------:R-:W-:-:S11]  /*1740*/  LOP3.LUT R0, R0, 0x80000000, RZ, 0xc0, !PT ;  /* 0x8000000000007812 */ /* 0x000fd600078ec0ff */
[----:B------:R-:W-:Y:S05]  /*1750*/  @!P0 BRA `(.L_x_26) ;  /* 0x0000000000688947 */ /* 0x000fea0003800000 */
[-CC-:B------:R-:W-:Y:S01]  /*1760*/  FFMA.RZ R7, R3, R9.reuse, R22.reuse ;  /* 0x0000000903077223 */ /* 0x180fe2000000c016 */
[C---:B------:R-:W-:Y:S02]  /*1770*/  ISETP.NE.AND P3, PT, R21.reuse, RZ, PT ;  /* 0x000000ff1500720c */ /* 0x040fe40003f65270 */
[----:B------:R-:W-:Y:S02]  /*1780*/  ISETP.NE.AND P1, PT, R21, RZ, PT ;  /* 0x000000ff1500720c */ /* 0x000fe40003f25270 */
[----:B------:R-:W-:Y:S01]  /*1790*/  LOP3.LUT R8, R7, 0x7fffff, RZ, 0xc0, !PT ;  /* 0x007fffff07087812 */ /* 0x000fe200078ec0ff */
[CCC-:B------:R-:W-:Y:S01]  /*17a0*/  FFMA.RP R7, R3.reuse, R9.reuse, R22.reuse ;  /* 0x0000000903077223 */ /* 0x1c0fe20000008016 */
[----:B------:R-:W-:Y:S01]  /*17b0*/  FFMA.RM R22, R3, R9, R22 ;  /* 0x0000000903167223 */ /* 0x000fe20000004016 */
[----:B------:R-:W-:Y:S01]  /*17c0*/  VIADD R3, R21, 0x20 ;  /* 0x0000002015037836 */ /* 0x000fe20000000000 */
[----:B------:R-:W-:Y:S01]  /*17d0*/  LOP3.LUT R8, R8, 0x800000, RZ, 0xfc, !PT ;  /* 0x0080000008087812 */ /* 0x000fe200078efcff */
[----:B------:R-:W-:-:S02]  /*17e0*/  IMAD.MOV R9, RZ, RZ, -R21 ;  /* 0x000000ffff097224 */ /* 0x000fc400078e0a15 */
[----:B------:R-:W-:Y:S02]  /*17f0*/  FSETP.NEU.FTZ.AND P0, PT, R7, R22, PT ;  /* 0x000000160700720b */ /* 0x000fe40003f1d000 */
[----:B------:R-:W-:Y:S02]  /*1800*/  SHF.L.U32 R3, R8, R3, RZ ;  /* 0x0000000308037219 */ /* 0x000fe400000006ff */
[----:B------:R-:W-:Y:S02]  /*1810*/  SEL R7, R9, RZ, P3 ;  /* 0x000000ff09077207 */ /* 0x000fe40001800000 */
[----:B------:R-:W-:Y:S02]  /*1820*/  ISETP.NE.AND P1, PT, R3, RZ, P1 ;  /* 0x000000ff0300720c */ /* 0x000fe40000f25270 */
[----:B------:R-:W-:Y:S02]  /*1830*/  SHF.R.U32.HI R7, RZ, R7, R8 ;  /* 0x00000007ff077219 */ /* 0x000fe40000011608 */
[----:B------:R-:W-:-:S02]  /*1840*/  PLOP3.LUT P0, PT, P0, P1, PT, 0xf8, 0x8f ;  /* 0x00000000008f781c */ /* 0x000fc40000703f70 */
[----:B------:R-:W-:Y:S02]  /*1850*/  SHF.R.U32.HI R8, RZ, 0x1, R7 ;  /* 0x00000001ff087819 */ /* 0x000fe40000011607 */
[----:B------:R-:W-:-:S04]  /*1860*/  SEL R3, RZ, 0x1, !P0 ;  /* 0x00000001ff037807 */ /* 0x000fc80004000000 */
[----:B------:R-:W-:-:S04]  /*1870*/  LOP3.LUT R22, R3, 0x1, R8, 0xf8, !PT ;  /* 0x0000000103167812 */ /* 0x000fc800078ef808 */
[----:B------:R-:W-:-:S05]  /*1880*/  LOP3.LUT R7, R22, R7, RZ, 0xc0, !PT ;  /* 0x0000000716077212 */ /* 0x000fca00078ec0ff */
[----:B------:R-:W-:-:S05]  /*1890*/  IMAD.IADD R7, R8, 0x1, R7 ;  /* 0x0000000108077824 */ /* 0x000fca00078e0207 */
[----:B------:R-:W-:Y:S01]  /*18a0*/  LOP3.LUT R0, R7, R0, RZ, 0xfc, !PT ;  /* 0x0000000007007212 */ /* 0x000fe200078efcff */
[----:B------:R-:W-:Y:S06]  /*18b0*/  BRA `(.L_x_26) ;  /* 0x0000000000107947 */ /* 0x000fec0003800000 */
.L_x_25:
[----:B------:R-:W-:-:S04]  /*18c0*/  LOP3.LUT R0, R0, 0x80000000, RZ, 0xc0, !PT ;  /* 0x8000000000007812 */ /* 0x000fc800078ec0ff */
[----:B------:R-:W-:Y:S01]  /*18d0*/  LOP3.LUT R0, R0, 0x7f800000, RZ, 0xfc, !PT ;  /* 0x7f80000000007812 */ /* 0x000fe200078efcff */
[----:B------:R-:W-:Y:S06]  /*18e0*/  BRA `(.L_x_26) ;  /* 0x0000000000047947 */ /* 0x000fec0003800000 */
.L_x_24:
[----:B------:R-:W-:-:S07]  /*18f0*/  IMAD R0, R19, 0x800000, R0 ;  /* 0x0080000013007824 */ /* 0x000fce00078e0200 */
.L_x_26:
[----:B------:R-:W-:Y:S05]  /*1900*/  BSYNC.RECONVERGENT B3 ;  /* 0x0000000000037941 */ /* 0x000fea0003800200 */
.L_x_23:
[----:B------:R-:W-:Y:S05]  /*1910*/  BRA `(.L_x_27) ;  /* 0x0000000000207947 */ /* 0x000fea0003800000 */
.L_x_22:
[----:B------:R-:W-:-:S04]  /*1920*/  LOP3.LUT R0, R22, 0x80000000, R9, 0x48, !PT ;  /* 0x8000000016007812 */ /* 0x000fc800078e4809 */
[----:B------:R-:W-:Y:S01]  /*1930*/  LOP3.LUT R0, R0, 0x7f800000, RZ, 0xfc, !PT ;  /* 0x7f80000000007812 */ /* 0x000fe200078efcff */
[----:B------:R-:W-:Y:S06]  /*1940*/  BRA `(.L_x_27) ;  /* 0x0000000000147947 */ /* 0x000fec0003800000 */
.L_x_21:
[----:B------:R-:W-:Y:S01]  /*1950*/  LOP3.LUT R0, R22, 0x80000000, R9, 0x48, !PT ;  /* 0x8000000016007812 */ /* 0x000fe200078e4809 */
[----:B------:R-:W-:Y:S06]  /*1960*/  BRA `(.L_x_27) ;  /* 0x00000000000c7947 */ /* 0x000fec0003800000 */
.L_x_20:
[----:B------:R-:W0:Y:S01]  /*1970*/  MUFU.RSQ R0, -QNAN ;  /* 0xffc0000000007908 */ /* 0x000e220000001400 */
[----:B------:R-:W-:Y:S05]  /*1980*/  BRA `(.L_x_27) ;  /* 0x0000000000047947 */ /* 0x000fea0003800000 */
.L_x_19:
[----:B------:R-:W-:-:S07]  /*1990*/  FADD.FTZ R0, R0, R3 ;  /* 0x0000000300007221 */ /* 0x000fce0000010000 */
.L_x_27:
[----:B------:R-:W-:Y:S05]  /*19a0*/  BSYNC.RECONVERGENT B2 ;  /* 0x0000000000027941 */ /* 0x000fea0003800200 */
.L_x_17:
[----:B------:R-:W-:-:S04]  /*19b0*/  IMAD.MOV.U32 R7, RZ, RZ, 0x0 ;  /* 0x00000000ff077424 */ /* 0x000fc800078e00ff */
[----:B0-----:R-:W-:Y:S05]  /*19c0*/  RET.REL.NODEC R6 `(_Z15RandomGeneratorIfhEvmmfPKT_PT0_PS0_bm) ;  /* 0xffffffe4068c7950 */ /* 0x001fea0003c3ffff */
.L_x_28:
[----:B------:R-:W-:-:S00]  /*19d0*/  BRA `(.L_x_28) ;  /* 0xfffffffc00fc7947 */ /* 0x000fc0000383ffff */
[----:B------:R-:W-:-:S00]  /*19e0*/  NOP ;  /* 0x0000000000007918 */ /* 0x000fc00000000000 */
        /* <DEDUP_REMOVED lines=9> */
.L_x_29:


//--------------------- .nv.global.init           --------------------------
	.section	.nv.global.init,"aw",@progbits
	.align	4
.nv.global.init:
	.type		mrg32k3aM1SubSeq,@object
	.size		mrg32k3aM1SubSeq,(mrg32k3aM2SubSeq - mrg32k3aM1SubSeq)
mrg32k3aM1SubSeq:
        /*0000*/ 	.byte	0x0b, 0xcc, 0xee, 0x04, 0x73, 0x29, 0x8b, 0x6f, 0xf6, 0x53, 0x03, 0xf6, 0x23, 0xf6, 0xea, 0xda
        /* <DEDUP_REMOVED lines=125> */
	.type		mrg32k3aM2SubSeq,@object
	.size		mrg32k3aM2SubSeq,(mrg32k3aM1 - mrg32k3aM2SubSeq)
mrg32k3aM2SubSeq:
        /* <DEDUP_REMOVED lines=126> */
	.type		mrg32k3aM1,@object
	.size		mrg32k3aM1,(mrg32k3aM1Seq - mrg32k3aM1)
mrg32k3aM1:
        /* <DEDUP_REMOVED lines=144> */
	.type		mrg32k3aM1Seq,@object
	.size		mrg32k3aM1Seq,(mrg32k3aM2 - mrg32k3aM1Seq)
mrg32k3aM1Seq:
        /* <DEDUP_REMOVED lines=144> */
	.type		mrg32k3aM2,@object
	.size		mrg32k3aM2,(mrg32k3aM2Seq - mrg32k3aM2)
mrg32k3aM2:
        /* <DEDUP_REMOVED lines=144> */
	.type		mrg32k3aM2Seq,@object
	.size		mrg32k3aM2Seq,(precalc_xorwow_matrix - mrg32k3aM2Seq)
mrg32k3aM2Seq:
        /* <DEDUP_REMOVED lines=144> */
	.type		precalc_xorwow_matrix,@object
	.size		precalc_xorwow_matrix,(precalc_xorwow_offset_matrix - precalc_xorwow_matrix)
precalc_xorwow_matrix:
        /* <DEDUP_REMOVED lines=6400> */
	.type		precalc_xorwow_offset_matrix,@object
	.size		precalc_xorwow_offset_matrix,(.L_1 - precalc_xorwow_offset_matrix)
precalc_xorwow_offset_matrix:
        /* <DEDUP_REMOVED lines=6400> */
.L_1:


//--------------------- .nv.shared.reserved.0     --------------------------
	.section	.nv.shared.reserved.0,"aw",@nobits
	.weak		__nv_reservedSMEM_offset_0_alias
	.size		__nv_reservedSMEM_offset_0_alias, 0, 64
	.other		__nv_reservedSMEM_offset_0_alias,@"STO_CUDA_RESERVED_SHARED STV_DEFAULT"
__nv_reservedSMEM_offset_0_alias:
	.zero		0
	.zero		64


//--------------------- .nv.constant0._Z15RandomGeneratorIfhEvmmfPKT_PT0_PS0_bm --------------------------
	.section	.nv.constant0._Z15RandomGeneratorIfhEvmmfPKT_PT0_PS0_bm,"a",@progbits
	.sectionflags	@""
	.align	4
.nv.constant0._Z15RandomGeneratorIfhEvmmfPKT_PT0_PS0_bm:
	.zero		960


//--------------------- SYMBOLS --------------------------

	.type		.nv.reservedSmem.offset0,@object
	.size		.nv.reservedSmem.offset0,0x4
